	.target	sm_90a

	.elftype	@"ET_EXEC"


//--------------------- .note.nv.tkinfo           --------------------------
	.section	.note.nv.tkinfo,"",@"SHT_NOTE"
	.sectionflags	@"SHF_NOTE_NV_TKINFO"
	.tkinfo
        /*0018*/ 	.word	0x00000002
        /*0030*/ 	.string	""
        /*0030*/ 	.string	"ptxas"
        /*0030*/ 	.string	"Cuda compilation tools, release 13.0, V13.0.88"
        /*0030*/ 	.string	"Build cuda_13.0.r13.0/compiler.36424714_0"
        /*0030*/ 	.string	"-arch sm_90a -m 64 "



//--------------------- .note.nv.cuinfo           --------------------------
	.section	.note.nv.cuinfo,"",@"SHT_NOTE"
	.sectionflags	@"SHF_NOTE_NV_CUINFO"
        /*0018*/ 	.short	0x0002
        /*001a*/ 	.short	0x005a
        /*001c*/ 	.short	0x0082
	.zero		2


//--------------------- .nv.info                  --------------------------
	.section	.nv.info,"",@"SHT_CUDA_INFO"
	.align	4


	//----- nvinfo : EIATTR_REGCOUNT
	.align		4
        /*0000*/ 	.byte	0x04, 0x2f
        /*0002*/ 	.short	(.L_15 - .L_14)
	.align		4
.L_14:
        /*0004*/ 	.word	index@(_ZN7cutlass13device_kernelINS_4fmha6kernel28FmhaKernelTmaWarpSpecializedINS1_10collective30FmhaMainloopTmaWarpSpecializedINS_6half_tEffN4cute5tupleIJNS7_1CILi128EEESA_NS9_ILi32EEEEEENS8_IJiNS9_ILi1EEENS8_IJiiEEEEEESF_SF_NS4_12CausalFusionEJNS2_6OptionILNS2_3TagE0ENS9_ILb1EEEEENSH_ILSI_2ESJ_EEEEENS4_15FmhaFwdEpilogueIS6_fNS8_IJNS9_ILi64EEESB_SA_EEEEENS2_23PersistentTileSchedulerEJSK_SL_EEEEEvNT_6ParamsE)
        /*0008*/ 	.word	0x000000a8


	//----- nvinfo : EIATTR_FRAME_SIZE
	.align		4
.L_15:
        /*000c*/ 	.byte	0x04, 0x11
        /*000e*/ 	.short	(.L_17 - .L_16)
	.align		4
.L_16:
        /*0010*/ 	.word	index@($__internal_0_$__cuda_sm20_rcp_rn_f32_slowpath)
        /*0014*/ 	.word	0x00000000


	//----- nvinfo : EIATTR_FRAME_SIZE
	.align		4
.L_17:
        /*0018*/ 	.byte	0x04, 0x11
        /*001a*/ 	.short	(.L_19 - .L_18)
	.align		4
.L_18:
        /*001c*/ 	.word	index@(_ZN7cutlass13device_kernelINS_4fmha6kernel28FmhaKernelTmaWarpSpecializedINS1_10collective30FmhaMainloopTmaWarpSpecializedINS_6half_tEffN4cute5tupleIJNS7_1CILi128EEESA_NS9_ILi32EEEEEENS8_IJiNS9_ILi1EEENS8_IJiiEEEEEESF_SF_NS4_12CausalFusionEJNS2_6OptionILNS2_3TagE0ENS9_ILb1EEEEENSH_ILSI_2ESJ_EEEEENS4_15FmhaFwdEpilogueIS6_fNS8_IJNS9_ILi64EEESB_SA_EEEEENS2_23PersistentTileSchedulerEJSK_SL_EEEEEvNT_6ParamsE)
        /*0020*/ 	.word	0x00000000


	//----- nvinfo : EIATTR_MIN_STACK_SIZE
	.align		4
.L_19:
        /*0024*/ 	.byte	0x04, 0x12
        /*0026*/ 	.short	(.L_21 - .L_20)
	.align		4
.L_20:
        /*0028*/ 	.word	index@(_ZN7cutlass13device_kernelINS_4fmha6kernel28FmhaKernelTmaWarpSpecializedINS1_10collective30FmhaMainloopTmaWarpSpecializedINS_6half_tEffN4cute5tupleIJNS7_1CILi128EEESA_NS9_ILi32EEEEEENS8_IJiNS9_ILi1EEENS8_IJiiEEEEEESF_SF_NS4_12CausalFusionEJNS2_6OptionILNS2_3TagE0ENS9_ILb1EEEEENSH_ILSI_2ESJ_EEEEENS4_15FmhaFwdEpilogueIS6_fNS8_IJNS9_ILi64EEESB_SA_EEEEENS2_23PersistentTileSchedulerEJSK_SL_EEEEEvNT_6ParamsE)
        /*002c*/ 	.word	0x00000000
.L_21:


//--------------------- .nv.compat                --------------------------
	.section	.nv.compat,"",@"SHT_CUDA_COMPAT_INFO"
	.align	4
        /*0000*/ 	.byte	0x02, 0x09, 0x01, 0x00, 0x02, 0x02, 0x04, 0x00, 0x02, 0x05, 0x05, 0x00, 0x03, 0x07, 0x01, 0x01
        /*0010*/ 	.byte	0x02, 0x03, 0x01, 0x00, 0x02, 0x06, 0x01, 0x00, 0x04, 0x0b, 0x08, 0x00, 0x00, 0x00, 0x00, 0x00
        /*0020*/ 	.byte	0x00, 0x00, 0x00, 0x00


//--------------------- .nv.info._ZN7cutlass13device_kernelINS_4fmha6kernel28FmhaKernelTmaWarpSpecializedINS1_10collective30FmhaMainloopTmaWarpSpecializedINS_6half_tEffN4cute5tupleIJNS7_1CILi128EEESA_NS9_ILi32EEEEEENS8_IJiNS9_ILi1EEENS8_IJiiEEEEEESF_SF_NS4_12CausalFusionEJNS2_6OptionILNS2_3TagE0ENS9_ILb1EEEEENSH_ILSI_2ESJ_EEEEENS4_15FmhaFwdEpilogueIS6_fNS8_IJNS9_ILi64EEESB_SA_EEEEENS2_23PersistentTileSchedulerEJSK_SL_EEEEEvNT_6ParamsE --------------------------
	.section	.nv.info._ZN7cutlass13device_kernelINS_4fmha6kernel28FmhaKernelTmaWarpSpecializedINS1_10collective30FmhaMainloopTmaWarpSpecializedINS_6half_tEffN4cute5tupleIJNS7_1CILi128EEESA_NS9_ILi32EEEEEENS8_IJiNS9_ILi1EEENS8_IJiiEEEEEESF_SF_NS4_12CausalFusionEJNS2_6OptionILNS2_3TagE0ENS9_ILb1EEEEENSH_ILSI_2ESJ_EEEEENS4_15FmhaFwdEpilogueIS6_fNS8_IJNS9_ILi64EEESB_SA_EEEEENS2_23PersistentTileSchedulerEJSK_SL_EEEEEvNT_6ParamsE,"",@"SHT_CUDA_INFO"
	.sectionflags	@""
	.align	4


	//----- nvinfo : EIATTR_CUDA_API_VERSION
	.align		4
        /*0000*/ 	.byte	0x04, 0x37
        /*0002*/ 	.short	(.L_23 - .L_22)
.L_22:
        /*0004*/ 	.word	0x00000082


	//----- nvinfo : EIATTR_KPARAM_INFO
	.align		4
.L_23:
        /*0008*/ 	.byte	0x04, 0x17
        /*000a*/ 	.short	(.L_25 - .L_24)
.L_24:
        /*000c*/ 	.word	0x00000000
        /*0010*/ 	.short	0x0000
        /*0012*/ 	.short	0x0070
        /*0014*/ 	.byte	0x00, 0xf0, 0x01, 0x20


	//----- nvinfo : EIATTR_SPARSE_MMA_MASK
	.align		4
.L_25:
        /*0018*/ 	.byte	0x03, 0x50
        /*001a*/ 	.short	0x0000


	//----- nvinfo : EIATTR_MAXREG_COUNT
	.align		4
        /*001c*/ 	.byte	0x03, 0x1b
        /*001e*/ 	.short	0x00a8


	//----- nvinfo : EIATTR_NUM_BARRIERS
	.align		4
        /*0020*/ 	.byte	0x02, 0x4c
        /*0022*/ 	.byte	0x02
	.zero		1


	//----- nvinfo : EIATTR_EXTERNS
	.align		4
        /*0024*/ 	.byte	0x04, 0x0f
        /*0026*/ 	.short	(.L_27 - .L_26)


	//   ....[0]....
	.align		4
.L_26:
        /*0028*/ 	.word	index@(__assertfail)


	//----- nvinfo : EIATTR_MERCURY_ISA_VERSION
	.align		4
.L_27:
        /*002c*/ 	.byte	0x03, 0x5f
        /*002e*/ 	.short	0x0101


	//----- nvinfo : EIATTR_INT_WARP_WIDE_INSTR_OFFSETS
	.align		4
        /*0030*/ 	.byte	0x04, 0x31
        /*0032*/ 	.short	(.L_29 - .L_28)


	//   ....[0]....
.L_28:
        /*0034*/ 	.word	0x00000760


	//   ....[1]....
        /*0038*/ 	.word	0x00000770


	//   ....[2]....
        /*003c*/ 	.word	0x00000780


	//   ....[3]....
        /*0040*/ 	.word	0x00000790


	//   ....[4]....
        /*0044*/ 	.word	0x00000800


	//   ....[5]....
        /*0048*/ 	.word	0x00000980


	//   ....[6]....
        /*004c*/ 	.word	0x00000a30


	//----- nvinfo : EIATTR_COOP_GROUP_MASK_REGIDS
	.align		4
.L_29:
        /*0050*/ 	.byte	0x04, 0x29
        /*0052*/ 	.short	(.L_31 - .L_30)


	//   ....[0]....
.L_30:
        /*0054*/ 	.word	0xffffffff


	//   ....[1]....
        /*0058*/ 	.word	0xffffffff


	//   ....[2]....
        /*005c*/ 	.word	0xffffffff


	//   ....[3]....
        /*0060*/ 	.word	0xffffffff


	//   ....[4]....
        /*0064*/ 	.word	0xffffffff


	//   ....[5]....
        /*0068*/ 	.word	0xffffffff


	//   ....[6]....
        /*006c*/ 	.word	0xffffffff


	//   ....[7]....
        /*0070*/ 	.word	0xffffffff


	//   ....[8]....
        /*0074*/ 	.word	0xffffffff


	//   ....[9]....
        /*0078*/ 	.word	0xffffffff


	//   ....[10]....
        /*007c*/ 	.word	0xffffffff


	//   ....[11]....
        /*0080*/ 	.word	0xffffffff


	//   ....[12]....
        /*0084*/ 	.word	0xffffffff


	//   ....[13]....
        /*0088*/ 	.word	0xffffffff


	//   ....[14]....
        /*008c*/ 	.word	0xffffffff


	//   ....[15]....
        /*0090*/ 	.word	0xffffffff


	//   ....[16]....
        /*0094*/ 	.word	0xffffffff


	//   ....[17]....
        /*0098*/ 	.word	0xffffffff


	//   ....[18]....
        /*009c*/ 	.word	0xffffffff


	//   ....[19]....
        /*00a0*/ 	.word	0xffffffff


	//   ....[20]....
        /*00a4*/ 	.word	0xffffffff


	//   ....[21]....
        /*00a8*/ 	.word	0xffffffff


	//----- nvinfo : EIATTR_COOP_GROUP_INSTR_OFFSETS
	.align		4
.L_31:
        /*00ac*/ 	.byte	0x04, 0x28
        /*00ae*/ 	.short	(.L_33 - .L_32)


	//   ....[0]....
.L_32:
        /*00b0*/ 	.word	0x00000070


	//   ....[1]....
        /*00b4*/ 	.word	0x000000a0


	//   ....[2]....
        /*00b8*/ 	.word	0x000001d0


	//   ....[3]....
        /*00bc*/ 	.word	0x000003e0


	//   ....[4]....
        /*00c0*/ 	.word	0x000005a0


	//   ....[5]....
        /*00c4*/ 	.word	0x00000700


	//   ....[6]....
        /*00c8*/ 	.word	0x00002110


	//   ....[7]....
        /*00cc*/ 	.word	0x00002150


	//   ....[8]....
        /*00d0*/ 	.word	0x000029c0


	//   ....[9]....
        /*00d4*/ 	.word	0x00002b00


	//   ....[10]....
        /*00d8*/ 	.word	0x000046b0


	//   ....[11]....
        /*00dc*/ 	.word	0x000046d0


	//   ....[12]....
        /*00e0*/ 	.word	0x00005000


	//   ....[13]....
        /*00e4*/ 	.word	0x00005110


	//   ....[14]....
        /*00e8*/ 	.word	0x00007440


	//   ....[15]....
        /*00ec*/ 	.word	0x00007540


	//   ....[16]....
        /*00f0*/ 	.word	0x00008120


	//   ....[17]....
        /*00f4*/ 	.word	0x00008250


	//   ....[18]....
        /*00f8*/ 	.word	0x00009d10


	//   ....[19]....
        /*00fc*/ 	.word	0x00009d50


	//   ....[20]....
        /*0100*/ 	.word	0x00009d90


	//   ....[21]....
        /*0104*/ 	.word	0x00009da0


	//----- nvinfo : EIATTR_REG_RECONFIG
	.align		4
.L_33:
        /*0108*/ 	.byte	0x01, 0x54
	.zero		2


	//----- nvinfo : EIATTR_SYSCALL_OFFSETS
	.align		4
        /*010c*/ 	.byte	0x04, 0x46
        /*010e*/ 	.short	(.L_35 - .L_34)


	//   ....[0]....
.L_34:
        /*0110*/ 	.word	0x0000a680


	//   ....[1]....
        /*0114*/ 	.word	0x0000a7c0


	//----- nvinfo : EIATTR_MBARRIER_INSTR_OFFSETS
	.align		4
.L_35:
        /*0118*/ 	.byte	0x04, 0x39
        /*011a*/ 	.short	(.L_37 - .L_36)


	//   ....[0]....
.L_36:
        /*011c*/ 	.word	0x00000390
        /*0120*/ 	.word	0x000000ff
        /*0124*/ 	.word	0x0000e450
        /*0128*/ 	.short	0x0100
        /*012a*/ 	.byte	0x08
	.zero		1


	//   ....[1]....
        /*012c*/ 	.word	0x000003a0
        /*0130*/ 	.word	0x000000ff
        /*0134*/ 	.word	0x0000e460
        /*0138*/ 	.short	0x0100
        /*013a*/ 	.byte	0x08
	.zero		1


	//   ....[2]....
        /*013c*/ 	.word	0x000003b0
        /*0140*/ 	.word	0x000000ff
        /*0144*/ 	.word	0x0000e458
        /*0148*/ 	.short	0x0100
        /*014a*/ 	.byte	0x08
	.zero		1


	//   ....[3]....
        /*014c*/ 	.word	0x000003c0
        /*0150*/ 	.word	0x000000ff
        /*0154*/ 	.word	0x0000e468
        /*0158*/ 	.short	0x0100
        /*015a*/ 	.byte	0x08
	.zero		1


	//   ....[4]....
        /*015c*/ 	.word	0x000004f0
        /*0160*/ 	.word	0x000000ff
        /*0164*/ 	.word	0x0000e400
        /*0168*/ 	.short	0x0100
        /*016a*/ 	.byte	0x08
	.zero		1


	//   ....[5]....
        /*016c*/ 	.word	0x00000500
        /*0170*/ 	.word	0x000000ff
        /*0174*/ 	.word	0x0000e428
        /*0178*/ 	.short	0x0100
        /*017a*/ 	.byte	0x08
	.zero		1


	//   ....[6]....
        /*017c*/ 	.word	0x00000510
        /*0180*/ 	.word	0x000000ff
        /*0184*/ 	.word	0x0000e408
        /*0188*/ 	.short	0x0100
        /*018a*/ 	.byte	0x08
	.zero		1


	//   ....[7]....
        /*018c*/ 	.word	0x00000520
        /*0190*/ 	.word	0x000000ff
        /*0194*/ 	.word	0x0000e430
        /*0198*/ 	.short	0x0100
        /*019a*/ 	.byte	0x08
	.zero		1


	//   ....[8]....
        /*019c*/ 	.word	0x00000530
        /*01a0*/ 	.word	0x000000ff
        /*01a4*/ 	.word	0x0000e410
        /*01a8*/ 	.short	0x0100
        /*01aa*/ 	.byte	0x08
	.zero		1


	//   ....[9]....
        /*01ac*/ 	.word	0x00000540
        /*01b0*/ 	.word	0x000000ff
        /*01b4*/ 	.word	0x0000e438
        /*01b8*/ 	.short	0x0100
        /*01ba*/ 	.byte	0x08
	.zero		1


	//   ....[10]....
        /*01bc*/ 	.word	0x00000550
        /*01c0*/ 	.word	0x000000ff
        /*01c4*/ 	.word	0x0000e418
        /*01c8*/ 	.short	0x0100
        /*01ca*/ 	.byte	0x08
	.zero		1


	//   ....[11]....
        /*01cc*/ 	.word	0x00000560
        /*01d0*/ 	.word	0x000000ff
        /*01d4*/ 	.word	0x0000e440
        /*01d8*/ 	.short	0x0100
        /*01da*/ 	.byte	0x08
	.zero		1


	//   ....[12]....
        /*01dc*/ 	.word	0x00000570
        /*01e0*/ 	.word	0x000000ff
        /*01e4*/ 	.word	0x0000e420
        /*01e8*/ 	.short	0x0100
        /*01ea*/ 	.byte	0x08
	.zero		1


	//   ....[13]....
        /*01ec*/ 	.word	0x00000580
        /*01f0*/ 	.word	0x000000ff
        /*01f4*/ 	.word	0x0000e448
        /*01f8*/ 	.short	0x0100
        /*01fa*/ 	.byte	0x08
	.zero		1


	//   ....[14]....
        /*01fc*/ 	.word	0x000006b0
        /*0200*/ 	.word	0x000000ff
        /*0204*/ 	.word	0x0000e470
        /*0208*/ 	.short	0x0100
        /*020a*/ 	.byte	0x08
	.zero		1


	//   ....[15]....
        /*020c*/ 	.word	0x000006c0
        /*0210*/ 	.word	0x000000ff
        /*0214*/ 	.word	0x0000e480
        /*0218*/ 	.short	0x0100
        /*021a*/ 	.byte	0x08
	.zero		1


	//   ....[16]....
        /*021c*/ 	.word	0x000006d0
        /*0220*/ 	.word	0x000000ff
        /*0224*/ 	.word	0x0000e478
        /*0228*/ 	.short	0x0100
        /*022a*/ 	.byte	0x08
	.zero		1


	//   ....[17]....
        /*022c*/ 	.word	0x000006e0
        /*0230*/ 	.word	0x000000ff
        /*0234*/ 	.word	0x0000e488
        /*0238*/ 	.short	0x0100
        /*023a*/ 	.byte	0x08
	.zero		1


	//   ....[18]....
        /*023c*/ 	.word	0x00000820
        /*0240*/ 	.word	0x000000ff
        /*0244*/ 	.word	0x0000e490
        /*0248*/ 	.short	0x0100
        /*024a*/ 	.byte	0x06
	.zero		1


	//   ....[19]....
        /*024c*/ 	.word	0x00000830
        /*0250*/ 	.word	0x000000ff
        /*0254*/ 	.word	0x0000e498
        /*0258*/ 	.short	0x0100
        /*025a*/ 	.byte	0x06
	.zero		1


	//   ....[20]....
        /*025c*/ 	.word	0x00000840
        /*0260*/ 	.word	0x000000ff
        /*0264*/ 	.word	0x0000e4a0
        /*0268*/ 	.short	0x0100
        /*026a*/ 	.byte	0x06
	.zero		1


	//   ....[21]....
        /*026c*/ 	.word	0x00000850
        /*0270*/ 	.word	0x000000ff
        /*0274*/ 	.word	0x0000e4a8
        /*0278*/ 	.short	0x0100
        /*027a*/ 	.byte	0x06
	.zero		1


	//   ....[22]....
        /*027c*/ 	.word	0x00000950
        /*0280*/ 	.word	0x000000ff
        /*0284*/ 	.word	0x0000e4c0
        /*0288*/ 	.short	0x0100
        /*028a*/ 	.byte	0x08
	.zero		1


	//   ....[23]....
        /*028c*/ 	.word	0x00000960
        /*0290*/ 	.word	0x000000ff
        /*0294*/ 	.word	0x0000e4c8
        /*0298*/ 	.short	0x0100
        /*029a*/ 	.byte	0x08
	.zero		1


	//   ....[24]....
        /*029c*/ 	.word	0x00000a60
        /*02a0*/ 	.word	0x000000ff
        /*02a4*/ 	.word	0x0000e4b0
        /*02a8*/ 	.short	0x0100
        /*02aa*/ 	.byte	0x06
	.zero		1


	//   ....[25]....
        /*02ac*/ 	.word	0x000014a0
        /*02b0*/ 	.word	0x000000ff
        /*02b4*/ 	.word	0x0000e450
        /*02b8*/ 	.short	0x010a
        /*02ba*/ 	.byte	0x04
	.zero		1


	//   ....[26]....
        /*02bc*/ 	.word	0x00001550
        /*02c0*/ 	.word	0x000000ff
        /*02c4*/ 	.word	0x0000e400
        /*02c8*/ 	.short	0x010a
        /*02ca*/ 	.byte	0x10
	.zero		1


	//   ....[27]....
        /*02cc*/ 	.word	0x00001570
        /*02d0*/ 	.word	0x000000ff
        /*02d4*/ 	.word	0xfffffff8
        /*02d8*/ 	.short	0x010a
        /*02da*/ 	.byte	0x04
	.zero		1


	//   ....[28]....
        /*02dc*/ 	.word	0x00003c90
        /*02e0*/ 	.word	0x0000001a
        /*02e4*/ 	.word	0x00000000
        /*02e8*/ 	.short	0x0101
        /*02ea*/ 	.byte	0x11
	.zero		1


	//   ....[29]....
        /*02ec*/ 	.word	0x00003ed0
        /*02f0*/ 	.word	0x000000ff
        /*02f4*/ 	.word	0x0000e400
        /*02f8*/ 	.short	0x010a
        /*02fa*/ 	.byte	0x0a
	.zero		1


	//   ....[30]....
        /*02fc*/ 	.word	0x000041f0
        /*0300*/ 	.word	0x000000ff
        /*0304*/ 	.word	0x00000000
        /*0308*/ 	.short	0x0101
        /*030a*/ 	.byte	0x10
	.zero		1


	//   ....[31]....
        /*030c*/ 	.word	0x00004340
        /*0310*/ 	.word	0x000000ff
        /*0314*/ 	.word	0x0000e400
        /*0318*/ 	.short	0x010a
        /*031a*/ 	.byte	0x0a
	.zero		1


	//   ....[32]....
        /*031c*/ 	.word	0x000061c0
        /*0320*/ 	.word	0x000000ff
        /*0324*/ 	.word	0x0000e400
        /*0328*/ 	.short	0x010a
        /*032a*/ 	.byte	0x0a
	.zero		1


	//   ....[33]....
        /*032c*/ 	.word	0x00006560
        /*0330*/ 	.word	0x000000ff
        /*0334*/ 	.word	0x0000e400
        /*0338*/ 	.short	0x010a
        /*033a*/ 	.byte	0x0a
	.zero		1


	//   ....[34]....
        /*033c*/ 	.word	0x00006870
        /*0340*/ 	.word	0x000000ff
        /*0344*/ 	.word	0x00000000
        /*0348*/ 	.short	0x0101
        /*034a*/ 	.byte	0x0a
	.zero		1


	//   ....[35]....
        /*034c*/ 	.word	0x00006920
        /*0350*/ 	.word	0x000000ff
        /*0354*/ 	.word	0x00000000
        /*0358*/ 	.short	0x0101
        /*035a*/ 	.byte	0x07
	.zero		1


	//   ....[36]....
        /*035c*/ 	.word	0x00006ac0
        /*0360*/ 	.word	0x000000ff
        /*0364*/ 	.word	0x0000e400
        /*0368*/ 	.short	0x010a
        /*036a*/ 	.byte	0x0a
	.zero		1


	//   ....[37]....
        /*036c*/ 	.word	0x00009410
        /*0370*/ 	.word	0x000000ff
        /*0374*/ 	.word	0x0000e400
        /*0378*/ 	.short	0x010a
        /*037a*/ 	.byte	0x0a
	.zero		1


	//   ....[38]....
        /*037c*/ 	.word	0x000096f0
        /*0380*/ 	.word	0x000000ff
        /*0384*/ 	.word	0x0000e400
        /*0388*/ 	.short	0x010a
        /*038a*/ 	.byte	0x0a
	.zero		1


	//   ....[39]....
        /*038c*/ 	.word	0x00009a00
        /*0390*/ 	.word	0x000000ff
        /*0394*/ 	.word	0x00000000
        /*0398*/ 	.short	0x0101
        /*039a*/ 	.byte	0x0a
	.zero		1


	//   ....[40]....
        /*039c*/ 	.word	0x00009ab0
        /*03a0*/ 	.word	0x000000ff
        /*03a4*/ 	.word	0x00000000
        /*03a8*/ 	.short	0x0101
        /*03aa*/ 	.byte	0x07
	.zero		1


	//   ....[41]....
        /*03ac*/ 	.word	0x00009c60
        /*03b0*/ 	.word	0x000000ff
        /*03b4*/ 	.word	0x00000000
        /*03b8*/ 	.short	0x0101
        /*03ba*/ 	.byte	0x05
	.zero		1


	//   ....[42]....
        /*03bc*/ 	.word	0x00009ce0
        /*03c0*/ 	.word	0x000000ff
        /*03c4*/ 	.word	0x00000000
        /*03c8*/ 	.short	0x0101
        /*03ca*/ 	.byte	0x07
	.zero		1


	//   ....[43]....
        /*03cc*/ 	.word	0x0000a1e0
        /*03d0*/ 	.word	0x000000ff
        /*03d4*/ 	.word	0x00000008
        /*03d8*/ 	.short	0x010a
        /*03da*/ 	.byte	0x04
	.zero		1


	//   ....[44]....
        /*03dc*/ 	.word	0x0000ac40
        /*03e0*/ 	.word	0x00000000
        /*03e4*/ 	.word	0x0000e490
        /*03e8*/ 	.short	0x0101
        /*03ea*/ 	.byte	0x2e
	.zero		1


	//   ....[45]....
        /*03ec*/ 	.word	0x0000b000
        /*03f0*/ 	.word	0x00000007
        /*03f4*/ 	.word	0x0000e460
        /*03f8*/ 	.short	0x010a
        /*03fa*/ 	.byte	0x3f
	.zero		1


	//   ....[46]....
        /*03fc*/ 	.word	0x0000b280
        /*0400*/ 	.word	0x00000007
        /*0404*/ 	.word	0x0000e4b0
        /*0408*/ 	.short	0x0101
        /*040a*/ 	.byte	0x3f
	.zero		1


	//   ....[47]....
        /*040c*/ 	.word	0x0000b290
        /*0410*/ 	.word	0x00000007
        /*0414*/ 	.word	0x0000e4b0
        /*0418*/ 	.short	0x010a
        /*041a*/ 	.byte	0x3f
	.zero		1


	//   ....[48]....
        /*041c*/ 	.word	0x0000b330
        /*0420*/ 	.word	0x00000004
        /*0424*/ 	.word	0x0000e460
        /*0428*/ 	.short	0x010a
        /*042a*/ 	.byte	0x3f
	.zero		1


	//   ....[49]....
        /*042c*/ 	.word	0x0000b950
        /*0430*/ 	.word	0x00000008
        /*0434*/ 	.word	0x0000e428
        /*0438*/ 	.short	0x010a
        /*043a*/ 	.byte	0x3f
	.zero		1


	//   ....[50]....
        /*043c*/ 	.word	0x0000bbc0
        /*0440*/ 	.word	0x00000005
        /*0444*/ 	.word	0x0000e4b0
        /*0448*/ 	.short	0x0101
        /*044a*/ 	.byte	0x3f
	.zero		1


	//   ....[51]....
        /*044c*/ 	.word	0x0000bbd0
        /*0450*/ 	.word	0x00000005
        /*0454*/ 	.word	0x0000e4b0
        /*0458*/ 	.short	0x010a
        /*045a*/ 	.byte	0x3f
	.zero		1


	//   ....[52]....
        /*045c*/ 	.word	0x0000bc80
        /*0460*/ 	.word	0x00000007
        /*0464*/ 	.word	0x0000e428
        /*0468*/ 	.short	0x010a
        /*046a*/ 	.byte	0x3f
	.zero		1


	//   ....[53]....
        /*046c*/ 	.word	0x0000bf40
        /*0470*/ 	.word	0x00000007
        /*0474*/ 	.word	0x0000e428
        /*0478*/ 	.short	0x010a
        /*047a*/ 	.byte	0x3f
	.zero		1


	//   ....[54]....
        /*047c*/ 	.word	0x0000c1d0
        /*0480*/ 	.word	0x00000007
        /*0484*/ 	.word	0x0000e428
        /*0488*/ 	.short	0x010a
        /*048a*/ 	.byte	0x3f
	.zero		1


	//   ....[55]....
        /*048c*/ 	.word	0x0000c4b0
        /*0490*/ 	.word	0x00000003
        /*0494*/ 	.word	0x0000e450
        /*0498*/ 	.short	0x010a
        /*049a*/ 	.byte	0x3f
	.zero		1


	//   ....[56]....
        /*049c*/ 	.word	0x0000c510
        /*04a0*/ 	.word	0x00000007
        /*04a4*/ 	.word	0x0000e400
        /*04a8*/ 	.short	0x010a
        /*04aa*/ 	.byte	0x3f
	.zero		1


	//   ....[57]....
        /*04ac*/ 	.word	0x0000c570
        /*04b0*/ 	.word	0x00000000
        /*04b4*/ 	.word	0xfffffff8
        /*04b8*/ 	.short	0x010a
        /*04ba*/ 	.byte	0x3f
	.zero		1


	//   ....[58]....
        /*04bc*/ 	.word	0x0000c5d0
        /*04c0*/ 	.word	0x00000008
        /*04c4*/ 	.word	0x0000e400
        /*04c8*/ 	.short	0x010a
        /*04ca*/ 	.byte	0x3f
	.zero		1


	//   ....[59]....
        /*04cc*/ 	.word	0x0000c630
        /*04d0*/ 	.word	0x0000000d
        /*04d4*/ 	.word	0x0000e400
        /*04d8*/ 	.short	0x010a
        /*04da*/ 	.byte	0x3f
	.zero		1


	//   ....[60]....
        /*04dc*/ 	.word	0x0000c690
        /*04e0*/ 	.word	0x00000008
        /*04e4*/ 	.word	0x0000e400
        /*04e8*/ 	.short	0x010a
        /*04ea*/ 	.byte	0x3f
	.zero		1


	//   ....[61]....
        /*04ec*/ 	.word	0x0000c6f0
        /*04f0*/ 	.word	0x0000000b
        /*04f4*/ 	.word	0x0000e400
        /*04f8*/ 	.short	0x010a
        /*04fa*/ 	.byte	0x3f
	.zero		1


	//   ....[62]....
        /*04fc*/ 	.word	0x0000c750
        /*0500*/ 	.word	0x00000009
        /*0504*/ 	.word	0x0000e400
        /*0508*/ 	.short	0x010a
        /*050a*/ 	.byte	0x3f
	.zero		1


	//   ....[63]....
        /*050c*/ 	.word	0x0000c7b0
        /*0510*/ 	.word	0x00000003
        /*0514*/ 	.word	0x00000008
        /*0518*/ 	.short	0x010a
        /*051a*/ 	.byte	0x3f
	.zero		1


	//   ....[64]....
        /*051c*/ 	.word	0x0000c880
        /*0520*/ 	.word	0x00000007
        /*0524*/ 	.word	0x0000e460
        /*0528*/ 	.short	0x010a
        /*052a*/ 	.byte	0x3f
	.zero		1


	//   ....[65]....
        /*052c*/ 	.word	0x0000c8d0
        /*0530*/ 	.word	0x00000007
        /*0534*/ 	.word	0x0000e4b0
        /*0538*/ 	.short	0x010a
        /*053a*/ 	.byte	0x3f
	.zero		1


	//   ....[66]....
        /*053c*/ 	.word	0x0000c920
        /*0540*/ 	.word	0x00000004
        /*0544*/ 	.word	0x0000e460
        /*0548*/ 	.short	0x010a
        /*054a*/ 	.byte	0x3f
	.zero		1


	//   ....[67]....
        /*054c*/ 	.word	0x0000c9f0
        /*0550*/ 	.word	0x00000008
        /*0554*/ 	.word	0x0000e428
        /*0558*/ 	.short	0x010a
        /*055a*/ 	.byte	0x3f
	.zero		1


	//   ....[68]....
        /*055c*/ 	.word	0x0000ca40
        /*0560*/ 	.word	0x00000005
        /*0564*/ 	.word	0x0000e4b0
        /*0568*/ 	.short	0x010a
        /*056a*/ 	.byte	0x3f
	.zero		1


	//   ....[69]....
        /*056c*/ 	.word	0x0000ca90
        /*0570*/ 	.word	0x00000007
        /*0574*/ 	.word	0x0000e428
        /*0578*/ 	.short	0x010a
        /*057a*/ 	.byte	0x3f
	.zero		1


	//   ....[70]....
        /*057c*/ 	.word	0x0000cae0
        /*0580*/ 	.word	0x00000007
        /*0584*/ 	.word	0x0000e428
        /*0588*/ 	.short	0x010a
        /*058a*/ 	.byte	0x3f
	.zero		1


	//   ....[71]....
        /*058c*/ 	.word	0x0000cb30
        /*0590*/ 	.word	0x00000007
        /*0594*/ 	.word	0x0000e428
        /*0598*/ 	.short	0x010a
        /*059a*/ 	.byte	0x3f
	.zero		1


	//----- nvinfo : EIATTR_NUM_MBARRIERS
	.align		4
.L_37:
        /*059c*/ 	.byte	0x03, 0x38
        /*059e*/ 	.short	0x0019


	//----- nvinfo : EIATTR_EXIT_INSTR_OFFSETS
	.align		4
        /*05a0*/ 	.byte	0x04, 0x1c
        /*05a2*/ 	.short	(.L_39 - .L_38)


	//   ....[0]....
.L_38:
        /*05a4*/ 	.word	0x00000ac0


	//   ....[1]....
        /*05a8*/ 	.word	0x00000b30


	//   ....[2]....
        /*05ac*/ 	.word	0x0000ac70


	//   ....[3]....
        /*05b0*/ 	.word	0x0000acd0


	//   ....[4]....
        /*05b4*/ 	.word	0x0000ad00


	//   ....[5]....
        /*05b8*/ 	.word	0x0000b5a0


	//   ....[6]....
        /*05bc*/ 	.word	0x0000b5d0


	//   ....[7]....
        /*05c0*/ 	.word	0x0000c490


	//----- nvinfo : EIATTR_MAX_THREADS
	.align		4
.L_39:
        /*05c4*/ 	.byte	0x04, 0x05
        /*05c6*/ 	.short	(.L_41 - .L_40)
.L_40:
        /*05c8*/ 	.word	0x00000180
        /*05cc*/ 	.word	0x00000001
        /*05d0*/ 	.word	0x00000001


	//----- nvinfo : EIATTR_CRS_STACK_SIZE
	.align		4
.L_41:
        /*05d4*/ 	.byte	0x04, 0x1e
        /*05d6*/ 	.short	(.L_43 - .L_42)
.L_42:
        /*05d8*/ 	.word	0x00000000


	//----- nvinfo : EIATTR_CBANK_PARAM_SIZE
	.align		4
.L_43:
        /*05dc*/ 	.byte	0x03, 0x19
        /*05de*/ 	.short	0x0870


	//----- nvinfo : EIATTR_PARAM_CBANK
	.align		4
        /*05e0*/ 	.byte	0x04, 0x0a
        /*05e2*/ 	.short	(.L_45 - .L_44)
	.align		4
.L_44:
        /*05e4*/ 	.word	index@(.nv.constant0._ZN7cutlass13device_kernelINS_4fmha6kernel28FmhaKernelTmaWarpSpecializedINS1_10collective30FmhaMainloopTmaWarpSpecializedINS_6half_tEffN4cute5tupleIJNS7_1CILi128EEESA_NS9_ILi32EEEEEENS8_IJiNS9_ILi1EEENS8_IJiiEEEEEESF_SF_NS4_12CausalFusionEJNS2_6OptionILNS2_3TagE0ENS9_ILb1EEEEENSH_ILSI_2ESJ_EEEEENS4_15FmhaFwdEpilogueIS6_fNS8_IJNS9_ILi64EEESB_SA_EEEEENS2_23PersistentTileSchedulerEJSK_SL_EEEEEvNT_6ParamsE)
        /*05e8*/ 	.short	0x0210
        /*05ea*/ 	.short	0x0870


	//----- nvinfo : EIATTR_SW_WAR
	.align		4
.L_45:
        /*05ec*/ 	.byte	0x04, 0x36
        /*05ee*/ 	.short	(.L_47 - .L_46)
.L_46:
        /*05f0*/ 	.word	0x00000008
.L_47:


//--------------------- .nv.callgraph             --------------------------
	.section	.nv.callgraph,"",@"SHT_CUDA_CALLGRAPH"
	.align	4
	.sectionentsize	8
	.align		4
        /*0000*/ 	.word	0x00000000
	.align		4
        /*0004*/ 	.word	0xffffffff
	.align		4
        /*0008*/ 	.word	index@(_ZN7cutlass13device_kernelINS_4fmha6kernel28FmhaKernelTmaWarpSpecializedINS1_10collective30FmhaMainloopTmaWarpSpecializedINS_6half_tEffN4cute5tupleIJNS7_1CILi128EEESA_NS9_ILi32EEEEEENS8_IJiNS9_ILi1EEENS8_IJiiEEEEEESF_SF_NS4_12CausalFusionEJNS2_6OptionILNS2_3TagE0ENS9_ILb1EEEEENSH_ILSI_2ESJ_EEEEENS4_15FmhaFwdEpilogueIS6_fNS8_IJNS9_ILi64EEESB_SA_EEEEENS2_23PersistentTileSchedulerEJSK_SL_EEEEEvNT_6ParamsE)
	.align		4
        /*000c*/ 	.word	index@(__assertfail)
	.align		4
        /*0010*/ 	.word	0x00000000
	.align		4
        /*0014*/ 	.word	0xfffffffe
	.align		4
        /*0018*/ 	.word	0x00000000
	.align		4
        /*001c*/ 	.word	0xfffffffd
	.align		4
        /*0020*/ 	.word	0x00000000
	.align		4
        /*0024*/ 	.word	0xfffffffc


//--------------------- .nv.constant4             --------------------------
	.section	.nv.constant4,"a",@progbits
	.align	8
	.align		8
.nv.constant4:
        /*0000*/ 	.dword	__assertfail
	.align		8
        /*0008*/ 	.dword	__unnamed_1
	.align		8
        /*0010*/ 	.dword	_ZN39_INTERNAL_f59fee8b_4_k_cu_ce7ee394_32524cuda3std3__45__cpo5beginE
	.align		8
        /*0018*/ 	.dword	_ZN39_INTERNAL_f59fee8b_4_k_cu_ce7ee394_32524cuda3std3__45__cpo3endE
	.align		8
        /*0020*/ 	.dword	_ZN39_INTERNAL_f59fee8b_4_k_cu_ce7ee394_32524cuda3std3__45__cpo6cbeginE
	.align		8
        /*0028*/ 	.dword	_ZN39_INTERNAL_f59fee8b_4_k_cu_ce7ee394_32524cuda3std3__45__cpo4cendE
	.align		8
        /*0030*/ 	.dword	_ZN39_INTERNAL_f59fee8b_4_k_cu_ce7ee394_32524cuda3std3__441_GLOBAL__N__f59fee8b_4_k_cu_ce7ee394_32526ignoreE
	.align		8
        /*0038*/ 	.dword	_ZN39_INTERNAL_f59fee8b_4_k_cu_ce7ee394_32524cuda3std3__419piecewise_constructE
	.align		8
        /*0040*/ 	.dword	_ZN39_INTERNAL_f59fee8b_4_k_cu_ce7ee394_32524cuda3std3__48in_placeE
	.align		8
        /*0048*/ 	.dword	_ZN39_INTERNAL_f59fee8b_4_k_cu_ce7ee394_32524cuda3std6ranges3__45__cpo4swapE
	.align		8
        /*0050*/ 	.dword	_ZN39_INTERNAL_f59fee8b_4_k_cu_ce7ee394_32524cuda3std6ranges3__45__cpo9iter_moveE
	.align		8
        /*0058*/ 	.dword	_ZN39_INTERNAL_f59fee8b_4_k_cu_ce7ee394_32524cute7productE
	.align		8
        /*0060*/ 	.dword	_ZN39_INTERNAL_f59fee8b_4_k_cu_ce7ee394_32524cute1_E
	.align		8
        /*0068*/ 	.dword	$str$24
	.align		8
        /*0070*/ 	.dword	$str$25


//--------------------- .text._ZN7cutlass13device_kernelINS_4fmha6kernel28FmhaKernelTmaWarpSpecializedINS1_10collective30FmhaMainloopTmaWarpSpecializedINS_6half_tEffN4cute5tupleIJNS7_1CILi128EEESA_NS9_ILi32EEEEEENS8_IJiNS9_ILi1EEENS8_IJiiEEEEEESF_SF_NS4_12CausalFusionEJNS2_6OptionILNS2_3TagE0ENS9_ILb1EEEEENSH_ILSI_2ESJ_EEEEENS4_15FmhaFwdEpilogueIS6_fNS8_IJNS9_ILi64EEESB_SA_EEEEENS2_23PersistentTileSchedulerEJSK_SL_EEEEEvNT_6ParamsE --------------------------
	.section	.text._ZN7cutlass13device_kernelINS_4fmha6kernel28FmhaKernelTmaWarpSpecializedINS1_10collective30FmhaMainloopTmaWarpSpecializedINS_6half_tEffN4cute5tupleIJNS7_1CILi128EEESA_NS9_ILi32EEEEEENS8_IJiNS9_ILi1EEENS8_IJiiEEEEEESF_SF_NS4_12CausalFusionEJNS2_6OptionILNS2_3TagE0ENS9_ILb1EEEEENSH_ILSI_2ESJ_EEEEENS4_15FmhaFwdEpilogueIS6_fNS8_IJNS9_ILi64EEESB_SA_EEEEENS2_23PersistentTileSchedulerEJSK_SL_EEEEEvNT_6ParamsE,"ax",@progbits
	.align	128
.text._ZN7cutlass13device_kernelINS_4fmha6kernel28FmhaKernelTmaWarpSpecializedINS1_10collective30FmhaMainloopTmaWarpSpecializedINS_6half_tEffN4cute5tupleIJNS7_1CILi128EEESA_NS9_ILi32EEEEEENS8_IJiNS9_ILi1EEENS8_IJiiEEEEEESF_SF_NS4_12CausalFusionEJNS2_6OptionILNS2_3TagE0ENS9_ILb1EEEEENSH_ILSI_2ESJ_EEEEENS4_15FmhaFwdEpilogueIS6_fNS8_IJNS9_ILi64EEESB_SA_EEEEENS2_23PersistentTileSchedulerEJSK_SL_EEEEEvNT_6ParamsE:
        .type           _ZN7cutlass13device_kernelINS_4fmha6kernel28FmhaKernelTmaWarpSpecializedINS1_10collective30FmhaMainloopTmaWarpSpecializedINS_6half_tEffN4cute5tupleIJNS7_1CILi128EEESA_NS9_ILi32EEEEEENS8_IJiNS9_ILi1EEENS8_IJiiEEEEEESF_SF_NS4_12CausalFusionEJNS2_6OptionILNS2_3TagE0ENS9_ILb1EEEEENSH_ILSI_2ESJ_EEEEENS4_15FmhaFwdEpilogueIS6_fNS8_IJNS9_ILi64EEESB_SA_EEEEENS2_23PersistentTileSchedulerEJSK_SL_EEEEEvNT_6ParamsE,@function
        .size           _ZN7cutlass13device_kernelINS_4fmha6kernel28FmhaKernelTmaWarpSpecializedINS1_10collective30FmhaMainloopTmaWarpSpecializedINS_6half_tEffN4cute5tupleIJNS7_1CILi128EEESA_NS9_ILi32EEEEEENS8_IJiNS9_ILi1EEENS8_IJiiEEEEEESF_SF_NS4_12CausalFusionEJNS2_6OptionILNS2_3TagE0ENS9_ILb1EEEEENSH_ILSI_2ESJ_EEEEENS4_15FmhaFwdEpilogueIS6_fNS8_IJNS9_ILi64EEESB_SA_EEEEENS2_23PersistentTileSchedulerEJSK_SL_EEEEEvNT_6ParamsE,(.L_x_144 - _ZN7cutlass13device_kernelINS_4fmha6kernel28FmhaKernelTmaWarpSpecializedINS1_10collective30FmhaMainloopTmaWarpSpecializedINS_6half_tEffN4cute5tupleIJNS7_1CILi128EEESA_NS9_ILi32EEEEEENS8_IJiNS9_ILi1EEENS8_IJiiEEEEEESF_SF_NS4_12CausalFusionEJNS2_6OptionILNS2_3TagE0ENS9_ILb1EEEEENSH_ILSI_2ESJ_EEEEENS4_15FmhaFwdEpilogueIS6_fNS8_IJNS9_ILi64EEESB_SA_EEEEENS2_23PersistentTileSchedulerEJSK_SL_EEEEEvNT_6ParamsE)
        .other          _ZN7cutlass13device_kernelINS_4fmha6kernel28FmhaKernelTmaWarpSpecializedINS1_10collective30FmhaMainloopTmaWarpSpecializedINS_6half_tEffN4cute5tupleIJNS7_1CILi128EEESA_NS9_ILi32EEEEEENS8_IJiNS9_ILi1EEENS8_IJiiEEEEEESF_SF_NS4_12CausalFusionEJNS2_6OptionILNS2_3TagE0ENS9_ILb1EEEEENSH_ILSI_2ESJ_EEEEENS4_15FmhaFwdEpilogueIS6_fNS8_IJNS9_ILi64EEESB_SA_EEEEENS2_23PersistentTileSchedulerEJSK_SL_EEEEEvNT_6ParamsE,@"STO_CUDA_ENTRY STV_DEFAULT"
_ZN7cutlass13device_kernelINS_4fmha6kernel28FmhaKernelTmaWarpSpecializedINS1_10collective30FmhaMainloopTmaWarpSpecializedINS_6half_tEffN4cute5tupleIJNS7_1CILi128EEESA_NS9_ILi32EEEEEENS8_IJiNS9_ILi1EEENS8_IJiiEEEEEESF_SF_NS4_12CausalFusionEJNS2_6OptionILNS2_3TagE0ENS9_ILb1EEEEENSH_ILSI_2ESJ_EEEEENS4_15FmhaFwdEpilogueIS6_fNS8_IJNS9_ILi64EEESB_SA_EEEEENS2_23PersistentTileSchedulerEJSK_SL_EEEEEvNT_6ParamsE:
[----:B------:R-:W1:Y:S01]  /*0000*/  LDC R1, c[0x0][0x28] ;  /* 0x00000a00ff017b82 */ /* 0x000e620000000800 */
[----:B------:R-:W2:Y:S07]  /*0010*/  S2R R2, SR_TID.X ;  /* 0x0000000000027919 */ /* 0x000eae0000002100 */
[----:B------:R-:W3:Y:S01]  /*0020*/  S2UR UR6, SR_CTAID.X ;  /* 0x00000000000679c3 */ /* 0x000ee20000002500 */
[----:B------:R-:W-:Y:S01]  /*0030*/  ELECT P1, URZ, PT ;  /* 0x00000000003f782f */ /* 0x000fe20003820000 */
[----:B------:R-:W-:Y:S01]  /*0040*/  BSSY B0, `(.L_x_0) ;  /* 0x0000018000007945 */ /* 0x000fe20003800000 */
[----:B---3--:R-:W-:Y:S01]  /*0050*/  IMAD.U32 R17, RZ, RZ, UR6 ;  /* 0x00000006ff117e24 */ /* 0x008fe2000f8e00ff */
[----:B--2---:R-:W-:-:S05]  /*0060*/  SHF.R.U32.HI R0, RZ, 0x5, R2 ;  /* 0x00000005ff007819 */ /* 0x004fca0000011602 */
[----:B------:R-:W2:Y:S02]  /*0070*/  SHFL.IDX PT, R3, R0, RZ, 0x1f ;  /* 0x00001fff00037589 */ /* 0x000ea400000e0000 */
[----:B--2---:R-:W-:Y:S02]  /*0080*/  R2UR UR4, R3 ;  /* 0x00000000030472ca */ /* 0x004fe400000e0000 */
[----:B------:R-:W-:-:S06]  /*0090*/  SHF.R.U32.HI R3, RZ, 0x7, R2 ;  /* 0x00000007ff037819 */ /* 0x000fcc0000011602 */
[----:B------:R-:W2:Y:S05]  /*00a0*/  SHFL.IDX PT, R3, R3, RZ, 0x1f ;  /* 0x00001fff03037589 */ /* 0x000eaa00000e0000 */
[----:B------:R-:W-:Y:S02]  /*00b0*/  USHF.R.S32.HI UR5, URZ, 0x1f, UR4 ;  /* 0x0000001f3f057899 */ /* 0x000fe40008011404 */
[----:B------:R-:W-:Y:S02]  /*00c0*/  ISETP.EQ.AND P2, PT, RZ, UR4, P1 ;  /* 0x00000004ff007c0c */ /* 0x000fe40008f42270 */
[----:B------:R-:W-:-:S04]  /*00d0*/  ULEA.HI UR5, UR5, UR4, URZ, 0x2 ;  /* 0x0000000405057291 */ /* 0x000fc8000f8f103f */
[----:B------:R-:W-:-:S04]  /*00e0*/  ULOP3.LUT UR5, UR5, 0xfffffffc, URZ, 0xc0, !UPT ;  /* 0xfffffffc05057892 */ /* 0x000fc8000f8ec03f */
[----:B------:R-:W-:-:S03]  /*00f0*/  UIADD3 UR5, UR4, -UR5, URZ ;  /* 0x8000000504057290 */ /* 0x000fc6000fffe03f */
[----:B-1----:R-:W-:Y:S09]  /*0100*/  @!P2 BRA `(.L_x_1) ;  /* 0x00000000002ca947 */ /* 0x002ff20003800000 */
[----:B------:R-:W-:Y:S02]  /*0110*/  ULDC.64 UR6, c[0x0][0x198] ;  /* 0x0000660000067ab9 */ /* 0x000fe40000000a00 */
[----:B------:R-:W-:Y:S02]  /*0120*/  UIADD3 UR8, UP0, UR6, 0xf0, URZ ;  /* 0x000000f006087890 */ /* 0x000fe4000ff1e03f */
[----:B------:R-:W-:Y:S02]  /*0130*/  UIADD3 UR10, UP1, UR6, 0x1f0, URZ ;  /* 0x000001f0060a7890 */ /* 0x000fe4000ff3e03f */
[----:B------:R-:W-:Y:S02]  /*0140*/  UIADD3 UR6, UP2, UR6, 0x2f0, URZ ;  /* 0x000002f006067890 */ /* 0x000fe4000ff5e03f */
[----:B------:R-:W-:Y:S02]  /*0150*/  UIADD3.X UR9, URZ, UR7, URZ, UP0, !UPT ;  /* 0x000000073f097290 */ /* 0x000fe400087fe43f */
[----:B------:R-:W-:-:S02]  /*0160*/  UIADD3.X UR11, URZ, UR7, URZ, UP1, !UPT ;  /* 0x000000073f0b7290 */ /* 0x000fc40008ffe43f */
[----:B------:R-:W-:-:S05]  /*0170*/  UIADD3.X UR7, URZ, UR7, URZ, UP2, !UPT ;  /* 0x000000073f077290 */ /* 0x000fca00097fe43f */
[----:B------:R1:W-:Y:S02]  /*0180*/  UTMACCTL.PF [UR8] ;  /* 0x00000000080079b9 */ /* 0x0003e40008040000 */
[----:B------:R1:W-:Y:S02]  /*0190*/  UTMACCTL.PF [UR10] ;  /* 0x000000000a0079b9 */ /* 0x0003e40008040000 */
[----:B------:R1:W-:Y:S02]  /*01a0*/  UTMACCTL.PF [UR6] ;  /* 0x00000000060079b9 */ /* 0x0003e40008040000 */
[----:B-1----:R-:W-:Y:S01]  /*01b0*/  NOP ;  /* 0x0000000000007918 */ /* 0x002fe20000000000 */
.L_x_1:
[----:B------:R-:W-:Y:S05]  /*01c0*/  BSYNC B0 ;  /* 0x0000000000007941 */ /* 0x000fea0003800000 */
.L_x_0:
[----:B------:R-:W1:Y:S01]  /*01d0*/  SHFL.IDX PT, R4, R0, RZ, 0x1f ;  /* 0x00001fff00047589 */ /* 0x000e6200000e0000 */
[----:B--2---:R-:W-:Y:S01]  /*01e0*/  R2UR UR43, R3 ;  /* 0x00000000032b72ca */ /* 0x004fe200000e0000 */
[----:B------:R-:W-:Y:S02]  /*01f0*/  UISETP.NE.AND UP0, UPT, UR5, 0x1, UPT ;  /* 0x000000010500788c */ /* 0x000fe4000bf05270 */
[----:B------:R-:W-:-:S10]  /*0200*/  UISETP.NE.AND UP1, UPT, UR5, 0x2, UPT ;  /* 0x000000020500788c */ /* 0x000fd4000bf25270 */
[----:B------:R-:W-:Y:S02]  /*0210*/  UIADD3 UR10, UR43, -0x1, URZ ;  /* 0xffffffff2b0a7890 */ /* 0x000fe4000fffe03f */
[----:B------:R-:W-:Y:S02]  /*0220*/  UISETP.EQ.AND UP2, UPT, UR43, URZ, !UP0 ;  /* 0x0000003f2b00728c */ /* 0x000fe4000c742270 */
[----:B------:R-:W-:Y:S02]  /*0230*/  UISETP.EQ.AND UP3, UPT, UR43, URZ, !UP1 ;  /* 0x0000003f2b00728c */ /* 0x000fe4000cf62270 */
[----:B------:R-:W-:Y:S02]  /*0240*/  UISETP.GE.U32.AND UP4, UPT, UR10, 0x4, UPT ;  /* 0x000000040a00788c */ /* 0x000fe4000bf86070 */
[----:B------:R-:W-:Y:S01]  /*0250*/  USEL UR44, URZ, 0x1, !UP2 ;  /* 0x000000013f2c7887 */ /* 0x000fe2000d000000 */
[----:B-1----:R-:W-:Y:S01]  /*0260*/  ISETP.NE.AND P0, PT, R4, RZ, PT ;  /* 0x000000ff0400720c */ /* 0x002fe20003f05270 */
[----:B------:R-:W-:Y:S01]  /*0270*/  USEL UR45, URZ, 0x1, !UP3 ;  /* 0x000000013f2d7887 */ /* 0x000fe2000d800000 */
[----:B------:R-:W-:Y:S01]  /*0280*/  IMAD.U32 R4, RZ, RZ, UR5 ;  /* 0x00000005ff047e24 */ /* 0x000fe2000f8e00ff */
[----:B------:R-:W-:-:S02]  /*0290*/  USEL UR44, UR44, 0x2, UP4 ;  /* 0x000000022c2c7887 */ /* 0x000fc4000a000000 */
[----:B------:R-:W-:-:S08]  /*02a0*/  USEL UR45, UR45, 0x2, UP4 ;  /* 0x000000022d2d7887 */ /* 0x000fd0000a000000 */
[----:B------:R-:W-:Y:S05]  /*02b0*/  @P0 BRA `(.L_x_2) ;  /* 0x0000000000480947 */ /* 0x000fea0003800000 */
[----:B------:R-:W1:Y:S01]  /*02c0*/  S2UR UR8, SR_CgaCtaId ;  /* 0x00000000000879c3 */ /* 0x000e620000008800 */
[----:B------:R-:W-:Y:S01]  /*02d0*/  UMOV UR4, 0x400 ;  /* 0x0000040000047882 */ /* 0x000fe20000000000 */
[----:B------:R-:W-:Y:S01]  /*02e0*/  UMOV UR5, 0x1 ;  /* 0x0000000100057882 */ /* 0x000fe20000000000 */
[----:B------:R-:W-:Y:S01]  /*02f0*/  UMOV UR6, 0x80 ;  /* 0x0000008000067882 */ /* 0x000fe20000000000 */
[----:B------:R-:W-:Y:S01]  /*0300*/  ELECT P0, URZ, PT ;  /* 0x00000000003f782f */ /* 0x000fe20003800000 */
[----:B------:R-:W-:-:S04]  /*0310*/  UIADD3 UR6, -UR6, 0x100000, URZ ;  /* 0x0010000006067890 */ /* 0x000fc8000fffe13f */
[----:B------:R-:W-:Y:S02]  /*0320*/  USHF.L.U32 UR7, UR6, 0xb, URZ ;  /* 0x0000000b06077899 */ /* 0x000fe4000800063f */
[----:B------:R-:W-:Y:S02]  /*0330*/  USHF.L.U32 UR6, UR6, 0x1, URZ ;  /* 0x0000000106067899 */ /* 0x000fe4000800063f */
[----:B-1----:R-:W-:Y:S02]  /*0340*/  ULEA UR8, UR8, UR4, 0x18 ;  /* 0x0000000408087291 */ /* 0x002fe4000f8ec03f */
[----:B------:R-:W-:-:S04]  /*0350*/  UIADD3 UR4, -UR5, 0x100000, URZ ;  /* 0x0010000005047890 */ /* 0x000fc8000fffe13f */
[----:B------:R-:W-:Y:S02]  /*0360*/  USHF.L.U32 UR5, UR4, 0xb, URZ ;  /* 0x0000000b04057899 */ /* 0x000fe4000800063f */
[----:B------:R-:W-:Y:S01]  /*0370*/  USHF.L.U32 UR4, UR4, 0x1, URZ ;  /* 0x0000000104047899 */ /* 0x000fe2000800063f */
[----:B------:R-:W1:Y:S11]  /*0380*/  FENCE.VIEW.ASYNC.S ;  /* 0x00000000000073c6 */ /* 0x000e760000000000 */
[----:B-1----:R1:W2:Y:S01]  /*0390*/  SYNCS.EXCH.64 URZ, [UR8+0xe450], UR4 ;  /* 0x00e45004083f75b2 */ /* 0x0022a20008000100 */
[----:B------:R1:W3:Y:S01]  /*03a0*/  SYNCS.EXCH.64 URZ, [UR8+0xe460], UR6 ;  /* 0x00e46006083f75b2 */ /* 0x0002e20008000100 */
[----:B------:R1:W4:Y:S01]  /*03b0*/  SYNCS.EXCH.64 URZ, [UR8+0xe458], UR4 ;  /* 0x00e45804083f75b2 */ /* 0x0003220008000100 */
[----:B------:R1:W1:Y:S01]  /*03c0*/  SYNCS.EXCH.64 URZ, [UR8+0xe468], UR6 ;  /* 0x00e46806083f75b2 */ /* 0x0002620008000100 */
[----:B------:R-:W-:Y:S01]  /*03d0*/  NOP ;  /* 0x0000000000007918 */ /* 0x000fe20000000000 */
.L_x_2:
[----:B------:R-:W5:Y:S01]  /*03e0*/  SHFL.IDX PT, R3, R0, RZ, 0x1f ;  /* 0x00001fff00037589 */ /* 0x000f6200000e0000 */
[----:B------:R-:W-:Y:S01]  /*03f0*/  NOP ;  /* 0x0000000000007918 */ /* 0x000fe20000000000 */
[----:B-----5:R-:W-:-:S13]  /*0400*/  ISETP.NE.AND P0, PT, R3, RZ, PT ;  /* 0x000000ff0300720c */ /* 0x020fda0003f05270 */
[----:B------:R-:W-:Y:S05]  /*0410*/  @P0 BRA `(.L_x_3) ;  /* 0x0000000000600947 */ /* 0x000fea0003800000 */
[----:B-1----:R-:W1:Y:S01]  /*0420*/  S2UR UR5, SR_CgaCtaId ;  /* 0x00000000000579c3 */ /* 0x002e620000008800 */
[----:B------:R-:W-:Y:S01]  /*0430*/  UMOV UR4, 0x400 ;  /* 0x0000040000047882 */ /* 0x000fe20000000000 */
[----:B------:R-:W-:Y:S01]  /*0440*/  UMOV UR6, 0x1 ;  /* 0x0000000100067882 */ /* 0x000fe20000000000 */
[----:B------:R-:W-:Y:S01]  /*0450*/  UMOV UR9, 0x100 ;  /* 0x0000010000097882 */ /* 0x000fe20000000000 */
[----:B------:R-:W-:-:S04]  /*0460*/  UIADD3 UR6, -UR6, 0x100000, URZ ;  /* 0x0010000006067890 */ /* 0x000fc8000fffe13f */
[----:B------:R-:W-:Y:S02]  /*0470*/  USHF.L.U32 UR7, UR6, 0xb, URZ ;  /* 0x0000000b06077899 */ /* 0x000fe4000800063f */
[----:B------:R-:W-:Y:S01]  /*0480*/  USHF.L.U32 UR6, UR6, 0x1, URZ ;  /* 0x0000000106067899 */ /* 0x000fe2000800063f */
[----:B------:R-:W-:Y:S01]  /*0490*/  ELECT P0, URZ, PT ;  /* 0x00000000003f782f */ /* 0x000fe20003800000 */
[----:B-1----:R-:W-:Y:S02]  /*04a0*/  ULEA UR8, UR5, UR4, 0x18 ;  /* 0x0000000405087291 */ /* 0x002fe4000f8ec03f */
[----:B------:R-:W-:-:S04]  /*04b0*/  UIADD3 UR4, -UR9, 0x100000, URZ ;  /* 0x0010000009047890 */ /* 0x000fc8000fffe13f */
[----:B------:R-:W-:Y:S02]  /*04c0*/  USHF.L.U32 UR5, UR4, 0xb, URZ ;  /* 0x0000000b04057899 */ /* 0x000fe4000800063f */
[----:B------:R-:W-:Y:S01]  /*04d0*/  USHF.L.U32 UR4, UR4, 0x1, URZ ;  /* 0x0000000104047899 */ /* 0x000fe2000800063f */
[----:B------:R-:W1:Y:S03]  /*04e0*/  FENCE.VIEW.ASYNC.S ;  /* 0x00000000000073c6 */ /* 0x000e660000000000 */
[----:B-1----:R1:W1:Y:S08]  /*04f0*/  SYNCS.EXCH.64 URZ, [UR8+0xe400], UR6 ;  /* 0x00e40006083f75b2 */ /* 0x0022700008000100 */
[----:B------:R1:W1:Y:S01]  /*0500*/  SYNCS.EXCH.64 URZ, [UR8+0xe428], UR4 ;  /* 0x00e42804083f75b2 */ /* 0x0002620008000100 */
        /* <DEDUP_REMOVED lines=8> */
[----:B------:R-:W-:Y:S01]  /*0590*/  NOP ;  /* 0x0000000000007918 */ /* 0x000fe20000000000 */
.L_x_3:
        /* <DEDUP_REMOVED lines=21> */
[----:B------:R-:W-:Y:S01]  /*06f0*/  NOP ;  /* 0x0000000000007918 */ /* 0x000fe20000000000 */
.L_x_4:
[----:B------:R-:W5:Y:S01]  /*0700*/  SHFL.IDX PT, R3, R0, RZ, 0x1f ;  /* 0x00001fff00037589 */ /* 0x000f6200000e0000 */
[----:B------:R-:W-:Y:S01]  /*0710*/  ELECT P0, URZ, PT ;  /* 0x00000000003f782f */ /* 0x000fe20003800000 */
[----:B------:R-:W-:Y:S01]  /*0720*/  NOP ;  /* 0x0000000000007918 */ /* 0x000fe20000000000 */
[----:B-1----:R-:W-:Y:S02]  /*0730*/  UMOV UR4, 0x80 ;  /* 0x0000008000047882 */ /* 0x002fe40000000000 */
[C---:B-----5:R-:W-:Y:S02]  /*0740*/  ISETP.NE.OR P0, PT, R3.reuse, RZ, !P0 ;  /* 0x000000ff0300720c */ /* 0x060fe40004705670 */
[----:B------:R-:W-:-:S11]  /*0750*/  ISETP.NE.AND P3, PT, R3, RZ, PT ;  /* 0x000000ff0300720c */ /* 0x000fd60003f65270 */
[----:B------:R-:W-:Y:S01]  /*0760*/  VOTEU.ALL UP2, P0 ;  /* 0x00000000003f7886 */ /* 0x000fe20000040000 */
[----:B------:R-:W-:Y:S01]  /*0770*/  VOTEU.ALL UP3, P0 ;  /* 0x00000000003f7886 */ /* 0x000fe20000060000 */
[----:B------:R-:W-:Y:S01]  /*0780*/  VOTEU.ALL UP4, P0 ;  /* 0x00000000003f7886 */ /* 0x000fe20000080000 */
[----:B------:R-:W-:Y:S02]  /*0790*/  VOTEU.ALL UP5, P0 ;  /* 0x00000000003f7886 */ /* 0x000fe400000a0000 */
[----:B------:R-:W1:Y:S01]  /*07a0*/  @!UP2 S2UR UR7, SR_CgaCtaId ;  /* 0x000000000007a9c3 */ /* 0x000e620000008800 */
[----:B------:R-:W-:Y:S01]  /*07b0*/  @!UP2 UMOV UR6, 0x400 ;  /* 0x000004000006a882 */ /* 0x000fe20000000000 */
[----:B------:R-:W-:-:S04]  /*07c0*/  @!UP2 UIADD3 UR4, -UR4, 0x100000, URZ ;  /* 0x001000000404a890 */ /* 0x000fc8000fffe13f */
[----:B------:R-:W-:Y:S02]  /*07d0*/  @!UP2 USHF.L.U32 UR5, UR4, 0xb, URZ ;  /* 0x0000000b0405a899 */ /* 0x000fe4000800063f */
[----:B------:R-:W-:Y:S02]  /*07e0*/  @!UP2 USHF.L.U32 UR4, UR4, 0x1, URZ ;  /* 0x000000010404a899 */ /* 0x000fe4000800063f */
[----:B-1----:R-:W-:Y:S01]  /*07f0*/  @!UP2 ULEA UR6, UR7, UR6, 0x18 ;  /* 0x000000060706a291 */ /* 0x002fe2000f8ec03f */
[----:B------:R-:W-:Y:S01]  /*0800*/  VOTEU.ALL UP2, P0 ;  /* 0x00000000003f7886 */ /* 0x000fe20000040000 */
[----:B------:R-:W1:Y:S10]  /*0810*/  FENCE.VIEW.ASYNC.S ;  /* 0x00000000000073c6 */ /* 0x000e740000000000 */
[----:B-1----:R1:W1:Y:S01]  /*0820*/  @!UP2 SYNCS.EXCH.64 URZ, [UR6+0xe490], UR4 ;  /* 0x00e49004063fa5b2 */ /* 0x0022620008000100 */
[----:B------:R1:W1:Y:S01]  /*0830*/  @!UP3 SYNCS.EXCH.64 URZ, [UR6+0xe498], UR4 ;  /* 0x00e49804063fb5b2 */ /* 0x0002620008000100 */
[----:B------:R1:W1:Y:S01]  /*0840*/  @!UP4 SYNCS.EXCH.64 URZ, [UR6+0xe4a0], UR4 ;  /* 0x00e4a004063fc5b2 */ /* 0x0002620008000100 */
[----:B------:R1:W1:Y:S01]  /*0850*/  @!UP5 SYNCS.EXCH.64 URZ, [UR6+0xe4a8], UR4 ;  /* 0x00e4a804063fd5b2 */ /* 0x0002620008000100 */
[----:B------:R-:W-:Y:S01]  /*0860*/  NOP ;  /* 0x0000000000007918 */ /* 0x000fe20000000000 */
[----:B------:R-:W-:Y:S05]  /*0870*/  @P3 BRA `(.L_x_5) ;  /* 0x0000000000403947 */ /* 0x000fea0003800000 */
[----:B-1----:R-:W1:Y:S01]  /*0880*/  S2UR UR5, SR_CgaCtaId ;  /* 0x00000000000579c3 */ /* 0x002e620000008800 */
[----:B------:R-:W-:Y:S01]  /*0890*/  UMOV UR4, 0x400 ;  /* 0x0000040000047882 */ /* 0x000fe20000000000 */
[----:B------:R-:W-:Y:S01]  /*08a0*/  UMOV UR6, 0x20 ;  /* 0x0000002000067882 */ /* 0x000fe20000000000 */
[----:B------:R-:W-:Y:S01]  /*08b0*/  UMOV UR7, 0x80 ;  /* 0x0000008000077882 */ /* 0x000fe20000000000 */
[----:B------:R-:W-:Y:S01]  /*08c0*/  ELECT P0, URZ, PT ;  /* 0x00000000003f782f */ /* 0x000fe20003800000 */
[----:B-1----:R-:W-:Y:S02]  /*08d0*/  ULEA UR8, UR5, UR4, 0x18 ;  /* 0x0000000405087291 */ /* 0x002fe4000f8ec03f */
[----:B------:R-:W-:-:S04]  /*08e0*/  UIADD3 UR4, -UR6, 0x100000, URZ ;  /* 0x0010000006047890 */ /* 0x000fc8000fffe13f */
[----:B------:R-:W-:Y:S02]  /*08f0*/  USHF.L.U32 UR5, UR4, 0xb, URZ ;  /* 0x0000000b04057899 */ /* 0x000fe4000800063f */
[----:B------:R-:W-:Y:S02]  /*0900*/  USHF.L.U32 UR4, UR4, 0x1, URZ ;  /* 0x0000000104047899 */ /* 0x000fe4000800063f */
[----:B------:R-:W-:-:S04]  /*0910*/  UIADD3 UR6, -UR7, 0x100000, URZ ;  /* 0x0010000007067890 */ /* 0x000fc8000fffe13f */
[----:B------:R-:W-:Y:S02]  /*0920*/  USHF.L.U32 UR7, UR6, 0xb, URZ ;  /* 0x0000000b06077899 */ /* 0x000fe4000800063f */
[----:B------:R-:W-:Y:S01]  /*0930*/  USHF.L.U32 UR6, UR6, 0x1, URZ ;  /* 0x0000000106067899 */ /* 0x000fe2000800063f */
[----:B------:R-:W1:Y:S03]  /*0940*/  FENCE.VIEW.ASYNC.S ;  /* 0x00000000000073c6 */ /* 0x000e660000000000 */
[----:B-1----:R1:W1:Y:S08]  /*0950*/  SYNCS.EXCH.64 URZ, [UR8+0xe4c0], UR4 ;  /* 0x00e4c004083f75b2 */ /* 0x0022700008000100 */
[----:B------:R1:W1:Y:S01]  /*0960*/  SYNCS.EXCH.64 URZ, [UR8+0xe4c8], UR6 ;  /* 0x00e4c806083f75b2 */ /* 0x0002620008000100 */
[----:B------:R-:W-:Y:S01]  /*0970*/  NOP ;  /* 0x0000000000007918 */ /* 0x000fe20000000000 */
.L_x_5:
[----:B------:R-:W-:Y:S01]  /*0980*/  VOTEU.ANY UP2, P2 ;  /* 0x00000000003f7886 */ /* 0x000fe20001040100 */
[----:B-1----:R-:W-:Y:S01]  /*0990*/  UMOV UR4, 0x40 ;  /* 0x0000004000047882 */ /* 0x002fe20000000000 */
[----:B------:R-:W-:Y:S01]  /*09a0*/  ISETP.NE.AND P3, PT, RZ, UR43, PT ;  /* 0x0000002bff007c0c */ /* 0x000fe2000bf65270 */
[----:B------:R-:W-:Y:S01]  /*09b0*/  NOP ;  /* 0x0000000000007918 */ /* 0x000fe20000000000 */
[----:B------:R-:W-:Y:S01]  /*09c0*/  ISETP.EQ.AND P0, PT, R4, 0x2, P1 ;  /* 0x000000020400780c */ /* 0x000fe20000f02270 */
[----:B------:R-:W1:Y:S01]  /*09d0*/  @UP2 S2UR UR7, SR_CgaCtaId ;  /* 0x00000000000729c3 */ /* 0x000e620000008800 */
[----:B------:R-:W-:Y:S01]  /*09e0*/  @UP2 UMOV UR6, 0x400 ;  /* 0x0000040000062882 */ /* 0x000fe20000000000 */
[----:B------:R-:W-:-:S04]  /*09f0*/  @UP2 UIADD3 UR4, -UR4, 0x100000, URZ ;  /* 0x0010000004042890 */ /* 0x000fc8000fffe13f */
[----:B------:R-:W-:Y:S02]  /*0a00*/  @UP2 USHF.L.U32 UR5, UR4, 0xb, URZ ;  /* 0x0000000b04052899 */ /* 0x000fe4000800063f */
[----:B------:R-:W-:Y:S02]  /*0a10*/  @UP2 USHF.L.U32 UR4, UR4, 0x1, URZ ;  /* 0x0000000104042899 */ /* 0x000fe4000800063f */
[----:B-1----:R-:W-:Y:S01]  /*0a20*/  @UP2 ULEA UR6, UR7, UR6, 0x18 ;  /* 0x0000000607062291 */ /* 0x002fe2000f8ec03f */
[----:B------:R-:W-:Y:S01]  /*0a30*/  VOTEU.ANY UP2, P2 ;  /* 0x00000000003f7886 */ /* 0x000fe20001040100 */
[----:B------:R-:W-:Y:S01]  /*0a40*/  ISETP.EQ.AND P2, PT, R4, 0x1, P1 ;  /* 0x000000010400780c */ /* 0x000fe20000f42270 */
[----:B------:R-:W1:Y:S09]  /*0a50*/  FENCE.VIEW.ASYNC.S ;  /* 0x00000000000073c6 */ /* 0x000e720000000000 */
[----:B-1----:R1:W2:Y:S01]  /*0a60*/  @UP2 SYNCS.EXCH.64 URZ, [UR6+0xe4b0], UR4 ;  /* 0x00e4b004063f25b2 */ /* 0x0022a20008000100 */
[----:B------:R-:W-:Y:S01]  /*0a70*/  NOP ;  /* 0x0000000000007918 */ /* 0x000fe20000000000 */
[----:B--234-:R-:W-:Y:S06]  /*0a80*/  BAR.SYNC.DEFER_BLOCKING 0x0 ;  /* 0x0000000000007b1d */ /* 0x01cfec0000010000 */
[----:B------:R-:W-:Y:S05]  /*0a90*/  @!P3 BRA `(.L_x_6) ;  /* 0x000000a00078b947 */ /* 0x000fea0003800000 */
[----:B------:R-:W-:-:S06]  /*0aa0*/  UISETP.GT.U32.AND UP0, UPT, UR10, 0x3, UPT ;  /* 0x000000030a00788c */ /* 0x000fcc000bf04070 */
[----:B------:R-:W-:-:S13]  /*0ab0*/  PLOP3.LUT P0, PT, PT, PT, UP0, 0x80, 0x0 ;  /* 0x000000000000781c */ /* 0x000fda0003f0f008 */
[----:B-1----:R-:W-:Y:S05]  /*0ac0*/  @P0 EXIT ;  /* 0x000000000000094d */ /* 0x002fea0003800000 */
.L_x_7:
[----:B------:R-:W-:-:S08]  /*0ad0*/  NOP ;  /* 0x0000000000007918 */ /* 0x000fd00000000000 */
[----:B------:R-:W1:Y:S02]  /*0ae0*/  USETMAXREG.TRY_ALLOC.CTAPOOL UP0, 0xf0 ;  /* 0x000000f0000079c8 */ /* 0x000e640008000600 */
[----:B-1----:R-:W-:-:S13]  /*0af0*/  PLOP3.LUT P0, PT, PT, PT, UP0, 0x80, 0x0 ;  /* 0x000000000000781c */ /* 0x002fda0003f0f008 */
[----:B------:R-:W-:Y:S05]  /*0b00*/  @!P0 BRA `(.L_x_7) ;  /* 0xfffffffc00f08947 */ /* 0x000fea000383ffff */
[----:B------:R-:W-:Y:S02]  /*0b10*/  ULDC UR4, c[0x0][0xa00] ;  /* 0x0002800000047ab9 */ /* 0x000fe40000000800 */
[----:B------:R-:W-:-:S13]  /*0b20*/  ISETP.GE.AND P0, PT, R17, UR4, PT ;  /* 0x0000000411007c0c */ /* 0x000fda000bf06270 */
[----:B------:R-:W-:Y:S05]  /*0b30*/  @P0 EXIT ;  /* 0x000000000000094d */ /* 0x000fea0003800000 */
[--C-:B------:R-:W-:Y:S01]  /*0b40*/  SHF.R.S32.HI R3, RZ, 0x1f, R2.reuse ;  /* 0x0000001fff037819 */ /* 0x100fe20000011402 */
[C---:B------:R-:W-:Y:S01]  /*0b50*/  IMAD.SHL.U32 R5, R2.reuse, 0x20, RZ ;  /* 0x0000002002057824 */ /* 0x040fe200078e00ff */
[----:B------:R-:W1:Y:S01]  /*0b60*/  S2UR UR4, SR_CgaCtaId ;  /* 0x00000000000479c3 */ /* 0x000e620000008800 */
[----:B------:R-:W-:Y:S01]  /*0b70*/  IMAD.SHL.U32 R6, R2, 0x10, RZ ;  /* 0x0000001002067824 */ /* 0x000fe200078e00ff */
[----:B------:R-:W-:Y:S01]  /*0b80*/  LEA.HI R3, R3, R2, RZ, 0x7 ;  /* 0x0000000203037211 */ /* 0x000fe200078f38ff */
[----:B------:R-:W-:Y:S01]  /*0b90*/  UMOV UR46, 0x400 ;  /* 0x00000400002e7882 */ /* 0x000fe20000000000 */
[----:B------:R-:W-:Y:S01]  /*0ba0*/  SHF.R.U32.HI R7, RZ, 0x1, R2 ;  /* 0x00000001ff077819 */ /* 0x000fe20000011602 */
[----:B------:R-:W-:Y:S01]  /*0bb0*/  UISETP.NE.AND UP0, UPT, UR43, 0x1, UPT ;  /* 0x000000012b00788c */ /* 0x000fe2000bf05270 */
[----:B------:R-:W-:Y:S01]  /*0bc0*/  LOP3.LUT R4, R5, 0xc0, RZ, 0xc0, !PT ;  /* 0x000000c005047812 */ /* 0x000fe200078ec0ff */
[----:B------:R-:W-:Y:S01]  /*0bd0*/  IMAD.MOV.U32 R22, RZ, RZ, RZ ;  /* 0x000000ffff167224 */ /* 0x000fe200078e00ff */
[----:B------:R-:W-:Y:S01]  /*0be0*/  LOP3.LUT R3, R3, 0xffffff80, RZ, 0xc0, !PT ;  /* 0xffffff8003037812 */ /* 0x000fe200078ec0ff */
[----:B------:R-:W-:Y:S01]  /*0bf0*/  ULOP3.LUT UR48, UR44, 0x1, URZ, 0xfc, !UPT ;  /* 0x000000012c307892 */ /* 0x000fe2000f8efc3f */
[----:B------:R-:W-:Y:S01]  /*0c00*/  LOP3.LUT R6, R6, 0x600, RZ, 0xc0, !PT ;  /* 0x0000060006067812 */ /* 0x000fe200078ec0ff */
[----:B------:R-:W-:Y:S01]  /*0c10*/  ULDC.64 UR38, c[0x0][0x198] ;  /* 0x0000660000267ab9 */ /* 0x000fe20000000a00 */
[----:B------:R-:W-:Y:S01]  /*0c20*/  LOP3.LUT R4, R4, 0x8, R7, 0xf8, !PT ;  /* 0x0000000804047812 */ /* 0x000fe200078ef807 */
[C---:B------:R-:W-:Y:S01]  /*0c30*/  IMAD.IADD R3, R2.reuse, 0x1, -R3 ;  /* 0x0000000102037824 */ /* 0x040fe200078e0a03 */
[----:B------:R-:W-:Y:S01]  /*0c40*/  SHF.L.U32 R7, R2, 0x2, RZ ;  /* 0x0000000202077819 */ /* 0x000fe200000006ff */
[----:B------:R-:W-:Y:S01]  /*0c50*/  UMOV UR37, URZ ;  /* 0x0000003f00257c82 */ /* 0x000fe20008000000 */
[----:B------:R-:W-:Y:S01]  /*0c60*/  LOP3.LUT R6, R6, 0x20, R5, 0xf8, !PT ;  /* 0x0000002006067812 */ /* 0x000fe200078ef805 */
[----:B------:R-:W-:Y:S01]  /*0c70*/  UMOV UR42, URZ ;  /* 0x0000003f002a7c82 */ /* 0x000fe20008000000 */
[----:B------:R-:W-:Y:S01]  /*0c80*/  LOP3.LUT R7, R4, 0x18, R7, 0x78, !PT ;  /* 0x0000001804077812 */ /* 0x000fe200078e7807 */
[----:B------:R-:W-:Y:S01]  /*0c90*/  UMOV UR49, URZ ;  /* 0x0000003f00317c82 */ /* 0x000fe20008000000 */
[----:B------:R-:W-:Y:S01]  /*0ca0*/  SHF.R.S32.HI R4, RZ, 0x1f, R3 ;  /* 0x0000001fff047819 */ /* 0x000fe20000011403 */
[----:B------:R-:W-:Y:S01]  /*0cb0*/  ULDC.64 UR40, c[0x0][0x208] ;  /* 0x0000820000287ab9 */ /* 0x000fe20000000a00 */
[----:B------:R-:W-:-:S02]  /*0cc0*/  LOP3.LUT R6, R6, 0x100, R5, 0xf8, !PT ;  /* 0x0000010006067812 */ /* 0x000fc400078ef805 */
[----:B------:R-:W-:Y:S01]  /*0cd0*/  LEA.HI R5, R4, R3, RZ, 0x2 ;  /* 0x0000000304057211 */ /* 0x000fe200078f10ff */
[----:B-1----:R-:W-:Y:S01]  /*0ce0*/  ULEA UR46, UR4, UR46, 0x18 ;  /* 0x0000002e042e7291 */ /* 0x002fe2000f8ec03f */
[----:B------:R-:W-:Y:S01]  /*0cf0*/  LOP3.LUT R18, R6, R7, RZ, 0xfc, !PT ;  /* 0x0000000706127212 */ /* 0x000fe200078efcff */
[----:B------:R-:W-:Y:S01]  /*0d00*/  UP2UR UR4, UPR, URZ, 0x1 ;  /* 0x000000013f047883 */ /* 0x000fe20008000000 */
[----:B------:R-:W-:Y:S01]  /*0d10*/  LOP3.LUT R6, R0, 0x3, RZ, 0xc0, !PT ;  /* 0x0000000300067812 */ /* 0x000fe200078ec0ff */
[----:B------:R-:W-:Y:S01]  /*0d20*/  UIMAD UR47, UR43, 0x1200, UR46 ;  /* 0x000012002b2f78a4 */ /* 0x000fe2000f8e022e */
[--C-:B------:R-:W-:Y:S01]  /*0d30*/  SHF.R.S32.HI R0, RZ, 0x2, R5.reuse ;  /* 0x00000002ff007819 */ /* 0x100fe20000011405 */
[----:B------:R-:W-:Y:S01]  /*0d40*/  USEL UR4, URZ, 0x1, UP0 ;  /* 0x000000013f047887 */ /* 0x000fe20008000000 */
[----:B------:R-:W-:Y:S01]  /*0d50*/  SHF.R.S32.HI R7, RZ, 0x1f, R5 ;  /* 0x0000001fff077819 */ /* 0x000fe20000011405 */
[----:B------:R-:W-:Y:S01]  /*0d60*/  IMAD.SHL.U32 R19, R6, 0x10, RZ ;  /* 0x0000001006137824 */ /* 0x000fe200078e00ff */
[----:B------:R-:W-:-:S02]  /*0d70*/  LOP3.LUT P0, RZ, R2, 0x4, RZ, 0xc0, !PT ;  /* 0x0000000402ff7812 */ /* 0x000fc4000780c0ff */
[----:B------:R-:W-:Y:S02]  /*0d80*/  LEA.HI R7, R7, R0, RZ, 0x3 ;  /* 0x0000000007077211 */ /* 0x000fe400078f18ff */
[----:B------:R-:W-:Y:S02]  /*0d90*/  LEA R18, R18, UR47, 0x1 ;  /* 0x0000002f12127c11 */ /* 0x000fe4000f8e08ff */
[----:B------:R-:W-:Y:S02]  /*0da0*/  LOP3.LUT R7, R7, 0xfffffff8, RZ, 0xc0, !PT ;  /* 0xfffffff807077812 */ /* 0x000fe400078ec0ff */
[----:B------:R-:W-:Y:S02]  /*0db0*/  LEA.HI R4, R4, R3, RZ, 0x5 ;  /* 0x0000000304047211 */ /* 0x000fe400078f28ff */
[----:B------:R-:W-:Y:S01]  /*0dc0*/  SHF.R.U32.HI R8, RZ, 0x2, R2 ;  /* 0x00000002ff087819 */ /* 0x000fe20000011602 */
[----:B------:R-:W-:Y:S01]  /*0dd0*/  IMAD.IADD R7, R0, 0x1, -R7 ;  /* 0x0000000100077824 */ /* 0x000fe200078e0a07 */
[----:B------:R-:W-:Y:S01]  /*0de0*/  LOP3.LUT R0, R5, 0x7ffffffc, RZ, 0xc0, !PT ;  /* 0x7ffffffc05007812 */ /* 0x000fe200078ec0ff */
[----:B------:R-:W-:Y:S01]  /*0df0*/  VIADD R5, R18, 0xae00 ;  /* 0x0000ae0012057836 */ /* 0x000fe20000000000 */
[----:B------:R-:W-:-:S02]  /*0e00*/  SHF.R.S32.HI R4, RZ, 0x5, R4 ;  /* 0x00000005ff047819 */ /* 0x000fc40000011404 */
[----:B------:R-:W-:Y:S01]  /*0e10*/  LOP3.LUT R8, R8, 0x7, RZ, 0xc0, !PT ;  /* 0x0000000708087812 */ /* 0x000fe200078ec0ff */
[----:B------:R-:W-:Y:S01]  /*0e20*/  IMAD.IADD R0, R3, 0x1, -R0 ;  /* 0x0000000103007824 */ /* 0x000fe200078e0a00 */
[----:B------:R-:W-:Y:S01]  /*0e30*/  IADD3 R16, R18, 0xae20, RZ ;  /* 0x0000ae2012107810 */ /* 0x000fe20007ffe0ff */
[----:B------:R-:W-:Y:S01]  /*0e40*/  @P0 VIADD R16, R5, 0xffffffe0 ;  /* 0xffffffe005100836 */ /* 0x000fe20000000000 */
[----:B------:R-:W-:Y:S01]  /*0e50*/  LOP3.LUT R19, R19, 0xfffffff0, R8, 0xe2, !PT ;  /* 0xfffffff013137812 */ /* 0x000fe200078ee208 */
[----:B------:R-:W-:Y:S01]  /*0e60*/  IMAD R109, R4, 0x10, R7 ;  /* 0x00000010046d7824 */ /* 0x000fe200078e0207 */
[----:B------:R-:W-:Y:S01]  /*0e70*/  MOV R23, UR4 ;  /* 0x0000000400177c02 */ /* 0x000fe20008000f00 */
[----:B------:R-:W-:-:S07]  /*0e80*/  IMAD.SHL.U32 R108, R0, 0x2, RZ ;  /* 0x00000002006c7824 */ /* 0x000fce00078e00ff */
.L_x_73:
[----:B-1----:R-:W1:Y:S01]  /*0e90*/  LDC R6, c[0x0][0xa04] ;  /* 0x00028100ff067b82 */ /* 0x002e620000000800 */
[----:B------:R-:W-:Y:S01]  /*0ea0*/  IMAD.MOV.U32 R104, RZ, RZ, R17 ;  /* 0x000000ffff687224 */ /* 0x000fe200078e0011 */
[----:B------:R-:W-:-:S06]  /*0eb0*/  UISETP.NE.AND UP0, UPT, UR43, 0x1, UPT ;  /* 0x000000012b00788c */ /* 0x000fcc000bf05270 */
[----:B------:R-:W2:Y:S08]  /*0ec0*/  LDC R0, c[0x0][0xa10] ;  /* 0x00028400ff007b82 */ /* 0x000eb00000000800 */
[----:B------:R-:W3:Y:S01]  /*0ed0*/  LDC R10, c[0x0][0xa1c] ;  /* 0x00028700ff0a7b82 */ /* 0x000ee20000000800 */
[----:B-1----:R-:W-:Y:S02]  /*0ee0*/  ISETP.NE.AND P0, PT, R6, 0x1, PT ;  /* 0x000000010600780c */ /* 0x002fe40003f05270 */
[----:B--2---:R-:W-:-:S11]  /*0ef0*/  ISETP.NE.AND P1, PT, R0, 0x1, PT ;  /* 0x000000010000780c */ /* 0x004fd60003f25270 */
[----:B------:R-:W1:Y:S01]  /*0f00*/  @P0 LDC.64 R4, c[0x0][0xa08] ;  /* 0x00028200ff040b82 */ /* 0x000e620000000a00 */
[C---:B---3--:R-:W-:Y:S02]  /*0f10*/  ISETP.NE.AND P2, PT, R10.reuse, 0x1, PT ;  /* 0x000000010a00780c */ /* 0x048fe40003f45270 */
[----:B------:R-:W-:-:S05]  /*0f20*/  R2UR UR36, R10 ;  /* 0x000000000a2472ca */ /* 0x000fca00000e0000 */
[----:B------:R-:W2:Y:S08]  /*0f30*/  @P1 LDC R3, c[0x0][0xa14] ;  /* 0x00028500ff031b82 */ /* 0x000eb00000000800 */
[----:B------:R-:W3:Y:S08]  /*0f40*/  @P1 LDC R7, c[0x0][0xa18] ;  /* 0x00028600ff071b82 */ /* 0x000ef00000000800 */
[----:B------:R-:W4:Y:S01]  /*0f50*/  @P2 LDC.64 R8, c[0x0][0xa20] ;  /* 0x00028800ff082b82 */ /* 0x000f220000000a00 */
[----:B-1----:R-:W-:-:S05]  /*0f60*/  @P0 IMAD.HI.U32 R0, R17, R4, RZ ;  /* 0x0000000411000227 */ /* 0x002fca00078e00ff */
[----:B------:R-:W-:Y:S02]  /*0f70*/  @P0 SHF.R.U32.HI R104, RZ, R5, R0 ;  /* 0x00000005ff680219 */ /* 0x000fe40000011600 */
[----:B------:R-:W-:-:S03]  /*0f80*/  PLOP3.LUT P0, PT, PT, PT, UP0, 0x80, 0x0 ;  /* 0x000000000000781c */ /* 0x000fc60003f0f008 */
[----:B--2---:R-:W-:-:S04]  /*0f90*/  @P1 IMAD.HI.U32 R0, R104, R3, RZ ;  /* 0x0000000368001227 */ /* 0x004fc800078e00ff */
[----:B------:R-:W-:Y:S01]  /*0fa0*/  IMAD.MOV.U32 R105, RZ, RZ, R104 ;  /* 0x000000ffff697224 */ /* 0x000fe200078e0068 */
[----:B---3--:R-:W-:-:S04]  /*0fb0*/  @P1 SHF.R.U32.HI R105, RZ, R7, R0 ;  /* 0x00000007ff691219 */ /* 0x008fc80000011600 */
[C---:B------:R-:W-:Y:S01]  /*0fc0*/  R2UR UR5, R105.reuse ;  /* 0x00000000690572ca */ /* 0x040fe200000e0000 */
[----:B------:R-:W-:Y:S02]  /*0fd0*/  IMAD.MOV.U32 R0, RZ, RZ, R105 ;  /* 0x000000ffff007224 */ /* 0x000fe400078e0069 */
[----:B----4-:R-:W-:-:S05]  /*0fe0*/  @P2 IMAD.HI.U32 R4, R105, R8, RZ ;  /* 0x0000000869042227 */ /* 0x010fca00078e00ff */
[----:B------:R-:W-:-:S04]  /*0ff0*/  @P2 SHF.R.U32.HI R0, RZ, R9, R4 ;  /* 0x00000009ff002219 */ /* 0x000fc80000011604 */
[----:B------:R-:W-:-:S04]  /*1000*/  IADD3 R0, -R0, RZ, RZ ;  /* 0x000000ff00007210 */ /* 0x000fc80007ffe1ff */
[----:B------:R-:W-:Y:S01]  /*1010*/  R2UR UR4, R0 ;  /* 0x00000000000472ca */ /* 0x000fe200000e0000 */
[----:B------:R-:W-:-:S04]  /*1020*/  IMAD.MOV R0, RZ, RZ, -R104 ;  /* 0x000000ffff007224 */ /* 0x000fc800078e0a68 */
[----:B------:R-:W-:-:S08]  /*1030*/  IMAD R0, R6, R0, R17 ;  /* 0x0000000006007224 */ /* 0x000fd000078e0211 */
[----:B------:R-:W-:Y:S01]  /*1040*/  UIMAD UR36, UR36, UR4, UR5 ;  /* 0x00000004242472a4 */ /* 0x000fe2000f8e0205 */
[----:B------:R-:W-:Y:S11]  /*1050*/  @!P0 BRA `(.L_x_8) ;  /* 0x0000000000688947 */ /* 0x000ff60003800000 */
[----:B------:R-:W-:-:S06]  /*1060*/  UISETP.NE.AND UP0, UPT, UR43, 0x2, UPT ;  /* 0x000000022b00788c */ /* 0x000fcc000bf05270 */
[----:B------:R-:W-:-:S13]  /*1070*/  PLOP3.LUT P1, PT, PT, PT, UP0, 0x80, 0x0 ;  /* 0x000000000000781c */ /* 0x000fda0003f2f008 */
[----:B------:R-:W-:Y:S05]  /*1080*/  @!P1 BRA `(.L_x_9) ;  /* 0x0000000000449947 */ /* 0x000fea0003800000 */
[----:B------:R-:W-:-:S06]  /*1090*/  UISETP.NE.AND UP0, UPT, UR43, 0x3, UPT ;  /* 0x000000032b00788c */ /* 0x000fcc000bf05270 */
[----:B------:R-:W-:-:S13]  /*10a0*/  PLOP3.LUT P1, PT, PT, PT, UP0, 0x80, 0x0 ;  /* 0x000000000000781c */ /* 0x000fda0003f2f008 */
[----:B------:R-:W-:Y:S05]  /*10b0*/  @!P1 BRA `(.L_x_10) ;  /* 0x0000000000249947 */ /* 0x000fea0003800000 */
[----:B------:R-:W-:-:S06]  /*10c0*/  UISETP.NE.AND UP0, UPT, UR43, 0x4, UPT ;  /* 0x000000042b00788c */ /* 0x000fcc000bf05270 */
[----:B------:R-:W-:-:S13]  /*10d0*/  PLOP3.LUT P1, PT, PT, PT, UP0, 0x80, 0x0 ;  /* 0x000000000000781c */ /* 0x000fda0003f2f008 */
[----:B------:R-:W-:Y:S05]  /*10e0*/  @P1 BRA `(.L_x_11) ;  /* 0x0000000000541947 */ /* 0x000fea0003800000 */
[----:B------:R-:W-:Y:S02]  /*10f0*/  UIADD3 UR4, UR37, -0x1, URZ ;  /* 0xffffffff25047890 */ /* 0x000fe4000fffe03f */
[----:B------:R-:W-:Y:S02]  /*1100*/  ULOP3.LUT UR37, UR37, 0x1, URZ, 0xc, !UPT ;  /* 0x0000000125257892 */ /* 0x000fe4000f8e0c3f */
[----:B------:R-:W-:-:S04]  /*1110*/  ULOP3.LUT UR4, UR4, 0x2, URZ, 0xc0, !UPT ;  /* 0x0000000204047892 */ /* 0x000fc8000f8ec03f */
[----:B------:R-:W-:-:S04]  /*1120*/  USHF.R.U32.HI UR4, URZ, 0x1, UR4 ;  /* 0x000000013f047899 */ /* 0x000fc80008011604 */
[----:B------:R-:W-:Y:S01]  /*1130*/  ULOP3.LUT UR42, UR42, UR4, URZ, 0x3c, !UPT ;  /* 0x000000042a2a7292 */ /* 0x000fe2000f8e3c3f */
[----:B------:R-:W-:Y:S11]  /*1140*/  BRA `(.L_x_11) ;  /* 0x00000000003c7947 */ /* 0x000ff60003800000 */
.L_x_10:
[----:B------:R-:W-:Y:S02]  /*1150*/  ULOP3.LUT UP0, URZ, UR37, 0x2, URZ, 0xc0, !UPT ;  /* 0x00000002253f7892 */ /* 0x000fe4000f80c03f */
[----:B------:R-:W-:Y:S02]  /*1160*/  ULOP3.LUT UR37, UR37, 0x1, URZ, 0xc0, !UPT ;  /* 0x0000000125257892 */ /* 0x000fe4000f8ec03f */
[----:B------:R-:W-:-:S04]  /*1170*/  USEL UR4, URZ, 0x1, UP0 ;  /* 0x000000013f047887 */ /* 0x000fc80008000000 */
[----:B------:R-:W-:Y:S01]  /*1180*/  ULOP3.LUT UR42, UR42, UR4, URZ, 0x3c, !UPT ;  /* 0x000000042a2a7292 */ /* 0x000fe2000f8e3c3f */
[----:B------:R-:W-:Y:S11]  /*1190*/  BRA `(.L_x_11) ;  /* 0x0000000000287947 */ /* 0x000ff60003800000 */
.L_x_9:
[----:B------:R-:W-:Y:S02]  /*11a0*/  UIADD3 UR4, UR37, 0x1, URZ ;  /* 0x0000000125047890 */ /* 0x000fe4000fffe03f */
[----:B------:R-:W-:Y:S02]  /*11b0*/  ULOP3.LUT UR37, UR37, 0x1, URZ, 0xc, !UPT ;  /* 0x0000000125257892 */ /* 0x000fe4000f8e0c3f */
[----:B------:R-:W-:-:S04]  /*11c0*/  UISETP.GT.U32.AND UP0, UPT, UR4, 0x1, UPT ;  /* 0x000000010400788c */ /* 0x000fc8000bf04070 */
[----:B------:R-:W-:-:S04]  /*11d0*/  USEL UR4, URZ, 0x1, !UP0 ;  /* 0x000000013f047887 */ /* 0x000fc8000c000000 */
[----:B------:R-:W-:Y:S01]  /*11e0*/  ULOP3.LUT UR42, UR42, UR4, URZ, 0x3c, !UPT ;  /* 0x000000042a2a7292 */ /* 0x000fe2000f8e3c3f */
[----:B------:R-:W-:Y:S11]  /*11f0*/  BRA `(.L_x_11) ;  /* 0x0000000000107947 */ /* 0x000ff60003800000 */
.L_x_8:
[----:B------:R-:W-:Y:S02]  /*1200*/  UISETP.GT.U32.AND UP0, UPT, UR37, 0x1, UPT ;  /* 0x000000012500788c */ /* 0x000fe4000bf04070 */
[----:B------:R-:W-:Y:S02]  /*1210*/  ULOP3.LUT UR37, UR37, 0x1, URZ, 0xc0, !UPT ;  /* 0x0000000125257892 */ /* 0x000fe4000f8ec03f */
[----:B------:R-:W-:-:S04]  /*1220*/  USEL UR4, URZ, 0x1, !UP0 ;  /* 0x000000013f047887 */ /* 0x000fc8000c000000 */
[----:B------:R-:W-:-:S12]  /*1230*/  ULOP3.LUT UR42, UR42, UR4, URZ, 0x3c, !UPT ;  /* 0x000000042a2a7292 */ /* 0x000fd8000f8e3c3f */
.L_x_11:
[----:B------:R-:W-:Y:S05]  /*1240*/  @!P0 BRA `(.L_x_12) ;  /* 0x0000000000408947 */ /* 0x000fea0003800000 */
[----:B------:R-:W-:-:S06]  /*1250*/  UISETP.NE.AND UP0, UPT, UR43, 0x2, UPT ;  /* 0x000000022b00788c */ /* 0x000fcc000bf05270 */
[----:B------:R-:W-:-:S13]  /*1260*/  PLOP3.LUT P0, PT, PT, PT, UP0, 0x80, 0x0 ;  /* 0x000000000000781c */ /* 0x000fda0003f0f008 */
[----:B------:R-:W-:Y:S05]  /*1270*/  @!P0 BRA `(.L_x_13) ;  /* 0x00000000002c8947 */ /* 0x000fea0003800000 */
[----:B------:R-:W-:-:S06]  /*1280*/  UISETP.NE.AND UP0, UPT, UR43, 0x3, UPT ;  /* 0x000000032b00788c */ /* 0x000fcc000bf05270 */
[----:B------:R-:W-:-:S13]  /*1290*/  PLOP3.LUT P0, PT, PT, PT, UP0, 0x80, 0x0 ;  /* 0x000000000000781c */ /* 0x000fda0003f0f008 */
[----:B------:R-:W-:Y:S05]  /*12a0*/  @!P0 BRA `(.L_x_14) ;  /* 0x0000000000188947 */ /* 0x000fea0003800000 */
[----:B------:R-:W-:Y:S01]  /*12b0*/  UISETP.NE.AND UP0, UPT, UR43, 0x4, UPT ;  /* 0x000000042b00788c */ /* 0x000fe2000bf05270 */
[----:B------:R-:W-:-:S05]  /*12c0*/  IMAD.MOV.U32 R106, RZ, RZ, R0 ;  /* 0x000000ffff6a7224 */ /* 0x000fca00078e0000 */
[----:B------:R-:W-:-:S13]  /*12d0*/  PLOP3.LUT P0, PT, PT, PT, UP0, 0x80, 0x0 ;  /* 0x000000000000781c */ /* 0x000fda0003f0f008 */
[----:B------:R-:W-:Y:S05]  /*12e0*/  @P0 BRA `(.L_x_15) ;  /* 0x00000000001c0947 */ /* 0x000fea0003800000 */
[----:B------:R-:W-:Y:S01]  /*12f0*/  LEA R106, R0, 0x3, 0x1 ;  /* 0x00000003006a7811 */ /* 0x000fe200078e08ff */
[----:B------:R-:W-:Y:S06]  /*1300*/  BRA `(.L_x_15) ;  /* 0x0000000000147947 */ /* 0x000fec0003800000 */
.L_x_14:
[----:B------:R-:W-:Y:S01]  /*1310*/  LEA R106, R0, 0x2, 0x1 ;  /* 0x00000002006a7811 */ /* 0x000fe200078e08ff */
[----:B------:R-:W-:Y:S06]  /*1320*/  BRA `(.L_x_15) ;  /* 0x00000000000c7947 */ /* 0x000fec0003800000 */
.L_x_13:
[----:B------:R-:W-:Y:S01]  /*1330*/  LEA R106, R0, 0x1, 0x1 ;  /* 0x00000001006a7811 */ /* 0x000fe200078e08ff */
[----:B------:R-:W-:Y:S06]  /*1340*/  BRA `(.L_x_15) ;  /* 0x0000000000047947 */ /* 0x000fec0003800000 */
.L_x_12:
[----:B------:R-:W-:-:S07]  /*1350*/  IMAD.SHL.U32 R106, R0, 0x2, RZ ;  /* 0x00000002006a7824 */ /* 0x000fce00078e00ff */
.L_x_15:
[----:B------:R-:W-:Y:S01]  /*1360*/  ULOP3.LUT UR6, UR45, 0x1, URZ, 0xfc, !UPT ;  /* 0x000000012d067892 */ /* 0x000fe2000f8efc3f */
[----:B------:R-:W-:Y:S01]  /*1370*/  LEA R0, R0, 0xff, 0x7 ;  /* 0x000000ff00007811 */ /* 0x000fe200078e38ff */
[----:B------:R-:W-:Y:S02]  /*1380*/  ULDC UR4, c[0x0][0x28c] ;  /* 0x0000a30000047ab9 */ /* 0x000fe40000000800 */
[----:B------:R-:W-:Y:S01]  /*1390*/  UIADD3 UR4, UR4, 0x7f, URZ ;  /* 0x0000007f04047890 */ /* 0x000fe2000fffe03f */
[----:B------:R-:W-:Y:S01]  /*13a0*/  SHF.R.S32.HI R3, RZ, 0x1f, R0 ;  /* 0x0000001fff037819 */ /* 0x000fe20000011400 */
[----:B------:R-:W-:Y:S02]  /*13b0*/  UISETP.NE.AND UP0, UPT, UR6, 0x3, UPT ;  /* 0x000000030600788c */ /* 0x000fe4000bf05270 */
[----:B------:R-:W-:Y:S01]  /*13c0*/  USHF.R.S32.HI UR5, URZ, 0x1f, UR4 ;  /* 0x0000001f3f057899 */ /* 0x000fe20008011404 */
[----:B------:R-:W-:-:S03]  /*13d0*/  LEA.HI R3, R3, R0, RZ, 0x7 ;  /* 0x0000000003037211 */ /* 0x000fc600078f38ff */
[----:B------:R-:W-:Y:S01]  /*13e0*/  PLOP3.LUT P0, PT, PT, PT, UP0, 0x80, 0x0 ;  /* 0x000000000000781c */ /* 0x000fe20003f0f008 */
[----:B------:R-:W-:Y:S01]  /*13f0*/  ULEA.HI UR5, UR5, UR4, URZ, 0x7 ;  /* 0x0000000405057291 */ /* 0x000fe2000f8f383f */
[----:B------:R-:W-:-:S03]  /*1400*/  SHF.R.S32.HI R3, RZ, 0x7, R3 ;  /* 0x00000007ff037819 */ /* 0x000fc60000011403 */
[----:B------:R-:W-:-:S06]  /*1410*/  USHF.R.S32.HI UR5, URZ, 0x7, UR5 ;  /* 0x000000073f057899 */ /* 0x000fcc0008011405 */
[----:B------:R-:W-:Y:S02]  /*1420*/  VIMNMX R5, R3, UR5, PT ;  /* 0x0000000503057c48 */ /* 0x000fe4000bfe0100 */
[----:B------:R-:W-:Y:S05]  /*1430*/  @!P0 BRA `(.L_x_16) ;  /* 0x0000000000048947 */ /* 0x000fea0003800000 */
[----:B------:R-:W-:Y:S01]  /*1440*/  BPT.TRAP 0x1 ;  /* 0x000000040000795c */ /* 0x000fe20000300000 */
.L_x_16:
[----:B------:R-:W-:Y:S01]  /*1450*/  ULEA UR4, UR37, UR46, 0x3 ;  /* 0x0000002e25047291 */ /* 0x000fe2000f8e183f */
[----:B------:R-:W-:Y:S01]  /*1460*/  IMAD.U32 R0, RZ, RZ, UR42 ;  /* 0x0000002aff007e24 */ /* 0x000fe2000f8e00ff */
[----:B------:R-:W-:-:S04]  /*1470*/  UISETP.NE.AND UP0, UPT, UR48, 0x3, UPT ;  /* 0x000000033000788c */ /* 0x000fc8000bf05270 */
[----:B------:R-:W-:Y:S02]  /*1480*/  SHF.L.U32 R0, R0, 0x1f, RZ ;  /* 0x0000001f00007819 */ /* 0x000fe400000006ff */
[----:B------:R-:W-:Y:S02]  /*1490*/  PLOP3.LUT P0, PT, PT, PT, UP0, 0x80, 0x0 ;  /* 0x000000000000781c */ /* 0x000fe40003f0f008 */
[----:B------:R-:W1:Y:S02]  /*14a0*/  SYNCS.PHASECHK.TRANS64.TRYWAIT P1, [UR4+0xe450], R0 ;  /* 0x00e45000ff0075a7 */ /* 0x000e640008020144 */
[----:B-1----:R-:W-:Y:S09]  /*14b0*/  @!P1 BRA `(.L_x_17) ;  /* 0x000000ac00f89947 */ /* 0x002ff20003800000 */
.L_x_120:
[----:B------:R-:W-:Y:S05]  /*14c0*/  @!P0 BRA `(.L_x_18) ;  /* 0x0000000000048947 */ /* 0x000fea0003800000 */
[----:B------:R-:W-:Y:S01]  /*14d0*/  BPT.TRAP 0x1 ;  /* 0x000000040000795c */ /* 0x000fe20000300000 */
.L_x_18:
[----:B------:R-:W-:Y:S01]  /*14e0*/  ULEA UR16, UR49, UR46, 0x3 ;  /* 0x0000002e31107291 */ /* 0x000fe2000f8e183f */
[----:B-1----:R-:W-:Y:S01]  /*14f0*/  SHF.L.U32 R0, R22, 0x1f, RZ ;  /* 0x0000001f16007819 */ /* 0x002fe200000006ff */
[----:B------:R-:W-:Y:S01]  /*1500*/  UIADD3 UR17, UR46, 0xe490, URZ ;  /* 0x0000e4902e117890 */ /* 0x000fe2000fffe03f */
[----:B------:R-:W-:Y:S01]  /*1510*/  SHF.L.U32 R3, R23, 0x1f, RZ ;  /* 0x0000001f17037819 */ /* 0x000fe200000006ff */
[----:B------:R-:W-:Y:S02]  /*1520*/  ULEA UR5, UR43, 0xfffffff8, 0x3 ;  /* 0xfffffff82b057891 */ /* 0x000fe4000f8e183f */
[----:B------:R-:W-:Y:S02]  /*1530*/  ULEA UR4, UR43, UR17, 0x3 ;  /* 0x000000112b047291 */ /* 0x000fe4000f8e183f */
[----:B------:R-:W-:Y:S01]  /*1540*/  ULOP3.LUT UR7, UR5, 0x8, URZ, 0xc, !UPT ;  /* 0x0000000805077892 */ /* 0x000fe2000f8e0c3f */
[----:B------:R-:W1:Y:S02]  /*1550*/  SYNCS.PHASECHK.TRANS64.TRYWAIT P1, [UR16+0xe400], R0 ;  /* 0x00e40000ff0075a7 */ /* 0x000e640008020150 */
[----:B-1----:R-:W-:Y:S09]  /*1560*/  @!P1 BRA `(.L_x_19) ;  /* 0x000000ac00e49947 */ /* 0x002ff20003800000 */
.L_x_121:
[----:B------:R-:W2:Y:S02]  /*1570*/  SYNCS.PHASECHK.TRANS64.TRYWAIT P1, [UR4+-0x8], R3 ;  /* 0xfffff803ff0075a7 */ /* 0x000ea40008020144 */
[----:B--2---:R-:W-:Y:S05]  /*1580*/  @!P1 BRA `(.L_x_20) ;  /* 0x000000ac00f49947 */ /* 0x004fea0003800000 */
.L_x_122:
[----:B------:R-:W-:Y:S01]  /*1590*/  UIADD3 UR5, UR46, 0x2000, URZ ;  /* 0x000020002e057890 */ /* 0x000fe2000fffe03f */
[----:B------:R-:W-:Y:S01]  /*15a0*/  WARPGROUP.ARRIVE ;  /* 0x00000000000079c5 */ /* 0x000fe20000000000 */
[----:B------:R-:W-:Y:S01]  /*15b0*/  USHF.R.U32.HI UR6, URZ, 0x4, UR46 ;  /* 0x000000043f067899 */ /* 0x000fe2000801162e */
[----:B-1----:R-:W-:Y:S01]  /*15c0*/  LEA R3, R106, R109, 0x6 ;  /* 0x0000006d6a037211 */ /* 0x002fe200078e30ff */
[----:B------:R-:W-:Y:S01]  /*15d0*/  USHF.R.U32.HI UR5, URZ, 0x4, UR5 ;  /* 0x000000043f057899 */ /* 0x000fe20008011605 */
[C---:B------:R-:W-:Y:S01]  /*15e0*/  VIADD R0, R108.reuse, 0x8 ;  /* 0x000000086c007836 */ /* 0x040fe20000000000 */
[----:B------:R-:W-:Y:S01]  /*15f0*/  ULOP3.LUT UR6, UR6, 0x3fff, URZ, 0xc0, !UPT ;  /* 0x00003fff06067892 */ /* 0x000fe2000f8ec03f */
[C---:B------:R-:W-:Y:S01]  /*1600*/  VIADD R4, R108.reuse, 0x9 ;  /* 0x000000096c047836 */ /* 0x040fe20000000000 */
[----:B------:R-:W-:Y:S01]  /*1610*/  ULOP3.LUT UR5, UR5, 0x3fff, URZ, 0xc0, !UPT ;  /* 0x00003fff05057892 */ /* 0x000fe2000f8ec03f */
[C---:B------:R-:W-:Y:S01]  /*1620*/  VIADD R7, R3.reuse, 0x8 ;  /* 0x0000000803077836 */ /* 0x040fe20000000000 */
[----:B------:R-:W-:Y:S01]  /*1630*/  ULOP3.LUT UR12, UR6, 0x10000, URZ, 0xfc, !UPT ;  /* 0x00010000060c7892 */ /* 0x000fe2000f8efc3f */
[----:B------:R-:W-:Y:S01]  /*1640*/  ISETP.GE.AND P3, PT, R3, R0, PT ;  /* 0x000000000300720c */ /* 0x000fe20003f66270 */
[----:B------:R-:W-:Y:S01]  /*1650*/  ULOP3.LUT UR6, UR5, 0x10000, URZ, 0xfc, !UPT ;  /* 0x0001000005067892 */ /* 0x000fe2000f8efc3f */
[C---:B------:R-:W-:Y:S01]  /*1660*/  VIADD R0, R108.reuse, 0x10 ;  /* 0x000000106c007836 */ /* 0x040fe20000000000 */
[----:B------:R-:W-:Y:S01]  /*1670*/  ULEA UR12, UR37, UR12, 0x8 ;  /* 0x0000000c250c7291 */ /* 0x000fe2000f8e403f */
[CC--:B------:R-:W-:Y:S01]  /*1680*/  ISETP.GE.AND P1, PT, R7.reuse, R108.reuse, PT ;  /* 0x0000006c0700720c */ /* 0x0c0fe20003f26270 */
[----:B------:R-:W-:Y:S01]  /*1690*/  ULEA UR14, UR49, UR6, 0x9 ;  /* 0x00000006310e7291 */ /* 0x000fe2000f8e483f */
[----:B------:R-:W-:Y:S01]  /*16a0*/  ISETP.GT.AND P2, PT, R7, R108, PT ;  /* 0x0000006c0700720c */ /* 0x000fe20003f44270 */
[----:B------:R-:W-:Y:S01]  /*16b0*/  UMOV UR13, 0x80000020 ;  /* 0x80000020000d7882 */ /* 0x000fe20000000000 */
[----:B------:R-:W-:Y:S01]  /*16c0*/  UMOV UR15, 0x80000020 ;  /* 0x80000020000f7882 */ /* 0x000fe20000000000 */
[----:B------:R-:W-:Y:S01]  /*16d0*/  UIADD3 UR8, UR12, 0x2, URZ ;  /* 0x000000020c087890 */ /* 0x000fe2000fffe03f */
[C---:B------:R-:W-:Y:S01]  /*16e0*/  ISETP.GE.AND P6, PT, R3.reuse, R0, PT ;  /* 0x000000000300720c */ /* 0x040fe20003fc6270 */
[----:B------:R-:W-:Y:S01]  /*16f0*/  UIADD3 UR10, UR14, 0x2, URZ ;  /* 0x000000020e0a7890 */ /* 0x000fe2000fffe03f */
[C---:B------:R-:W-:Y:S01]  /*1700*/  VIADD R0, R108.reuse, 0x18 ;  /* 0x000000186c007836 */ /* 0x040fe20000000000 */
[----:B------:R-:W-:Y:S01]  /*1710*/  UMOV UR9, 0x80000020 ;  /* 0x8000002000097882 */ /* 0x000fe20000000000 */
[----:B------:R-:W-:Y:S01]  /*1720*/  HGMMA.64x128x16.F32 R24, gdesc[UR12], RZ, !UPT, gsb0 ;  /* 0x01e000000c1879f0 */ /* 0x000fe2000c0008ff */
[----:B------:R-:W-:Y:S01]  /*1730*/  UMOV UR11, 0x80000020 ;  /* 0x80000020000b7882 */ /* 0x000fe20000000000 */
[----:B------:R-:W-:Y:S01]  /*1740*/  ISETP.GE.AND P4, PT, R3, R4, PT ;  /* 0x000000040300720c */ /* 0x000fe20003f86270 */
[C---:B------:R-:W-:Y:S01]  /*1750*/  VIADD R4, R108.reuse, 0x19 ;  /* 0x000000196c047836 */ /* 0x040fe20000000000 */
[----:B------:R-:W-:-:S02]  /*1760*/  IADD3 R6, R108, 0x11, RZ ;  /* 0x000000116c067810 */ /* 0x000fc40007ffe0ff */
[----:B------:R-:W-:Y:S02]  /*1770*/  P2R R10, PR, RZ, 0x1 ;  /* 0x00000001ff0a7803 */ /* 0x000fe40000000000 */
[----:B------:R-:W-:Y:S01]  /*1780*/  ISETP.GE.AND P5, PT, R3, R6, PT ;  /* 0x000000060300720c */ /* 0x000fe20003fa6270 */
[----:B------:R-:W-:Y:S02]  /*1790*/  WARPGROUP.DEPBAR.LE gsb0, 0x0 ;  /* 0x00008000000079c5 */ /* 0x000fe40000010000 */
[----:B------:R-:W-:-:S06]  /*17a0*/  WARPGROUP.ARRIVE ;  /* 0x00000000000079c5 */ /* 0x000fcc0000000000 */
[----:B------:R-:W-:Y:S01]  /*17b0*/  HGMMA.64x128x16.F32 R24, gdesc[UR8], R24, gsb0 ;  /* 0x01e00000081879f0 */ /* 0x000fe20008000818 */
[----:B------:R-:W-:Y:S02]  /*17c0*/  ULDC UR10, c[0x0][0x604] ;  /* 0x00018100000a7ab9 */ /* 0x000fe40000000800 */
[----:B------:R-:W-:Y:S02]  /*17d0*/  WARPGROUP.DEPBAR.LE gsb0, 0x0 ;  /* 0x00008000000079c5 */ /* 0x000fe40000010000 */
[----:B------:R-:W-:Y:S02]  /*17e0*/  FSEL R26, R26, -INF , P1 ;  /* 0xff8000001a1a7808 */ /* 0x000fe40000800000 */
[----:B------:R-:W-:Y:S02]  /*17f0*/  ISETP.GE.AND P1, PT, R3, R108, PT ;  /* 0x0000006c0300720c */ /* 0x000fe40003f26270 */
[----:B------:R-:W-:Y:S02]  /*1800*/  FSEL R28, R28, -INF , P3 ;  /* 0xff8000001c1c7808 */ /* 0x000fe40001800000 */
[----:B------:R-:W-:-:S02]  /*1810*/  FSEL R24, R24, -INF , P1 ;  /* 0xff80000018187808 */ /* 0x000fc40000800000 */
[----:B------:R-:W-:Y:S02]  /*1820*/  FSEL R30, R30, -INF , P1 ;  /* 0xff8000001e1e7808 */ /* 0x000fe40000800000 */
[----:B------:R-:W-:Y:S01]  /*1830*/  ISETP.GE.AND P1, PT, R3, R0, PT ;  /* 0x000000000300720c */ /* 0x000fe20003f26270 */
[----:B------:R-:W-:Y:S01]  /*1840*/  VIADD R0, R108, 0x20 ;  /* 0x000000206c007836 */ /* 0x000fe20000000000 */
[----:B------:R-:W-:Y:S02]  /*1850*/  FSEL R34, R34, -INF , P3 ;  /* 0xff80000022227808 */ /* 0x000fe40001800000 */
[----:B------:R-:W-:Y:S02]  /*1860*/  FSEL R27, R27, -INF , P2 ;  /* 0xff8000001b1b7808 */ /* 0x000fe40001000000 */
[C---:B------:R-:W-:Y:S02]  /*1870*/  ISETP.GE.AND P3, PT, R3.reuse, R0, PT ;  /* 0x000000000300720c */ /* 0x040fe40003f66270 */
[----:B------:R-:W-:-:S02]  /*1880*/  ISETP.GT.AND P2, PT, R3, R108, PT ;  /* 0x0000006c0300720c */ /* 0x000fc40003f44270 */
[----:B------:R-:W-:Y:S02]  /*1890*/  IADD3 R0, R108, 0x28, RZ ;  /* 0x000000286c007810 */ /* 0x000fe40007ffe0ff */
[----:B------:R-:W-:Y:S02]  /*18a0*/  FSEL R32, R32, -INF , P6 ;  /* 0xff80000020207808 */ /* 0x000fe40003000000 */
[----:B------:R-:W-:Y:S02]  /*18b0*/  FSEL R38, R38, -INF , P6 ;  /* 0xff80000026267808 */ /* 0x000fe40003000000 */
[----:B------:R-:W-:Y:S02]  /*18c0*/  FSEL R25, R25, -INF , P2 ;  /* 0xff80000019197808 */ /* 0x000fe40001000000 */
[----:B------:R-:W-:Y:S02]  /*18d0*/  FSEL R31, R31, -INF , P2 ;  /* 0xff8000001f1f7808 */ /* 0x000fe40001000000 */
[C---:B------:R-:W-:Y:S01]  /*18e0*/  ISETP.GE.AND P6, PT, R3.reuse, R0, PT ;  /* 0x000000000300720c */ /* 0x040fe20003fc6270 */
[C---:B------:R-:W-:Y:S01]  /*18f0*/  VIADD R0, R108.reuse, 0x30 ;  /* 0x000000306c007836 */ /* 0x040fe20000000000 */
[----:B------:R-:W-:Y:S01]  /*1900*/  ISETP.GE.AND P2, PT, R3, R4, PT ;  /* 0x000000040300720c */ /* 0x000fe20003f46270 */
[----:B------:R-:W-:Y:S01]  /*1910*/  VIADD R4, R108, 0x21 ;  /* 0x000000216c047836 */ /* 0x000fe20000000000 */
[----:B------:R-:W-:-:S02]  /*1920*/  FSEL R36, R36, -INF , P1 ;  /* 0xff80000024247808 */ /* 0x000fc40000800000 */
[----:B------:R-:W-:Y:S02]  /*1930*/  FSEL R42, R42, -INF , P1 ;  /* 0xff8000002a2a7808 */ /* 0x000fe40000800000 */
[----:B------:R-:W-:Y:S02]  /*1940*/  FSEL R29, R29, -INF , P4 ;  /* 0xff8000001d1d7808 */ /* 0x000fe40002000000 */
[----:B------:R-:W-:Y:S02]  /*1950*/  FSEL R35, R35, -INF , P4 ;  /* 0xff80000023237808 */ /* 0x000fe40002000000 */
[C---:B------:R-:W-:Y:S01]  /*1960*/  ISETP.GE.AND P1, PT, R3.reuse, R0, PT ;  /* 0x000000000300720c */ /* 0x040fe20003f26270 */
[C---:B------:R-:W-:Y:S01]  /*1970*/  VIADD R0, R108.reuse, 0x31 ;  /* 0x000000316c007836 */ /* 0x040fe20000000000 */
[----:B------:R-:W-:Y:S01]  /*1980*/  ISETP.GE.AND P4, PT, R3, R4, PT ;  /* 0x000000040300720c */ /* 0x000fe20003f86270 */
[----:B------:R-:W-:Y:S01]  /*1990*/  VIADD R4, R108, 0x29 ;  /* 0x000000296c047836 */ /* 0x000fe20000000000 */
[----:B------:R-:W-:-:S02]  /*19a0*/  FMNMX R7, R24, R25, !PT ;  /* 0x0000001918077209 */ /* 0x000fc40007800000 */
[----:B------:R-:W-:Y:S02]  /*19b0*/  FSEL R37, R37, -INF , P2 ;  /* 0xff80000025257808 */ /* 0x000fe40001000000 */
[----:B------:R-:W-:Y:S02]  /*19c0*/  FSEL R43, R43, -INF , P2 ;  /* 0xff8000002b2b7808 */ /* 0x000fe40001000000 */
[----:B------:R-:W-:Y:S02]  /*19d0*/  FSEL R33, R33, -INF , P5 ;  /* 0xff80000021217808 */ /* 0x000fe40002800000 */
[----:B------:R-:W-:Y:S02]  /*19e0*/  FSEL R39, R39, -INF , P5 ;  /* 0xff80000027277808 */ /* 0x000fe40002800000 */
[C---:B------:R-:W-:Y:S01]  /*19f0*/  ISETP.GE.AND P2, PT, R3.reuse, R0, PT ;  /* 0x000000000300720c */ /* 0x040fe20003f46270 */
[----:B------:R-:W-:Y:S01]  /*1a00*/  VIADD R0, R108, 0x38 ;  /* 0x000000386c007836 */ /* 0x000fe20000000000 */
[----:B------:R-:W-:-:S02]  /*1a10*/  ISETP.GE.AND P5, PT, R3, R4, PT ;  /* 0x000000040300720c */ /* 0x000fc40003fa6270 */
[----:B------:R-:W-:Y:S02]  /*1a20*/  FMNMX R4, R28, R7, !PT ;  /* 0x000000071c047209 */ /* 0x000fe40007800000 */
[----:B------:R-:W-:Y:S02]  /*1a30*/  FSEL R40, R40, -INF , P3 ;  /* 0xff80000028287808 */ /* 0x000fe40001800000 */
[----:B------:R-:W-:Y:S02]  /*1a40*/  FSEL R46, R46, -INF , P3 ;  /* 0xff8000002e2e7808 */ /* 0x000fe40001800000 */
[----:B------:R-:W-:Y:S02]  /*1a50*/  FMNMX R7, R29, R4, !PT ;  /* 0x000000041d077209 */ /* 0x000fe40007800000 */
[----:B------:R-:W-:Y:S02]  /*1a60*/  ISETP.GE.AND P3, PT, R3, R0, PT ;  /* 0x000000000300720c */ /* 0x000fe40003f66270 */
[----:B------:R-:W-:-:S02]  /*1a70*/  IADD3 R0, R108, 0x39, RZ ;  /* 0x000000396c007810 */ /* 0x000fc40007ffe0ff */
[----:B------:R-:W-:Y:S02]  /*1a80*/  FMNMX R4, R32, R7, !PT ;  /* 0x0000000720047209 */ /* 0x000fe40007800000 */
[----:B------:R-:W-:Y:S02]  /*1a90*/  FSEL R41, R41, -INF , P4 ;  /* 0xff80000029297808 */ /* 0x000fe40002000000 */
[----:B------:R-:W-:Y:S02]  /*1aa0*/  FSEL R47, R47, -INF , P4 ;  /* 0xff8000002f2f7808 */ /* 0x000fe40002000000 */
[----:B------:R-:W-:Y:S01]  /*1ab0*/  ISETP.GE.AND P4, PT, R3, R0, PT ;  /* 0x000000000300720c */ /* 0x000fe20003f86270 */
[----:B------:R-:W-:Y:S01]  /*1ac0*/  VIADD R0, R108, 0x40 ;  /* 0x000000406c007836 */ /* 0x000fe20000000000 */
[----:B------:R-:W-:Y:S02]  /*1ad0*/  FMNMX R7, R33, R4, !PT ;  /* 0x0000000421077209 */ /* 0x000fe40007800000 */
[----:B------:R-:W-:-:S02]  /*1ae0*/  FSEL R44, R44, -INF , P6 ;  /* 0xff8000002c2c7808 */ /* 0x000fc40003000000 */
[----:B------:R-:W-:Y:S02]  /*1af0*/  FSEL R50, R50, -INF , P6 ;  /* 0xff80000032327808 */ /* 0x000fe40003000000 */
[----:B------:R-:W-:Y:S01]  /*1b00*/  ISETP.GE.AND P6, PT, R3, R0, PT ;  /* 0x000000000300720c */ /* 0x000fe20003fc6270 */
[----:B------:R-:W-:Y:S01]  /*1b10*/  VIADD R0, R108, 0x41 ;  /* 0x000000416c007836 */ /* 0x000fe20000000000 */
[----:B------:R-:W-:Y:S02]  /*1b20*/  FMNMX R4, R36, R7, !PT ;  /* 0x0000000724047209 */ /* 0x000fe40007800000 */
[----:B------:R-:W-:Y:S02]  /*1b30*/  FSEL R45, R45, -INF , P5 ;  /* 0xff8000002d2d7808 */ /* 0x000fe40002800000 */
[----:B------:R-:W-:Y:S02]  /*1b40*/  FMNMX R7, R37, R4, !PT ;  /* 0x0000000425077209 */ /* 0x000fe40007800000 */
[----:B------:R-:W-:-:S02]  /*1b50*/  FSEL R51, R51, -INF , P5 ;  /* 0xff80000033337808 */ /* 0x000fc40002800000 */
[C---:B------:R-:W-:Y:S01]  /*1b60*/  ISETP.GE.AND P5, PT, R3.reuse, R0, PT ;  /* 0x000000000300720c */ /* 0x040fe20003fa6270 */
[----:B------:R-:W-:Y:S01]  /*1b70*/  VIADD R0, R108, 0x48 ;  /* 0x000000486c007836 */ /* 0x000fe20000000000 */
[----:B------:R-:W-:Y:S02]  /*1b80*/  FMNMX R4, R40, R7, !PT ;  /* 0x0000000728047209 */ /* 0x000fe40007800000 */
[----:B------:R-:W-:Y:S02]  /*1b90*/  FSEL R48, R48, -INF , P1 ;  /* 0xff80000030307808 */ /* 0x000fe40000800000 */
[----:B------:R-:W-:Y:S02]  /*1ba0*/  FSEL R54, R54, -INF , P1 ;  /* 0xff80000036367808 */ /* 0x000fe40000800000 */
[----:B------:R-:W-:Y:S01]  /*1bb0*/  ISETP.GE.AND P1, PT, R3, R0, PT ;  /* 0x000000000300720c */ /* 0x000fe20003f26270 */
[----:B------:R-:W-:Y:S01]  /*1bc0*/  VIADD R0, R108, 0x49 ;  /* 0x000000496c007836 */ /* 0x000fe20000000000 */
[----:B------:R-:W-:-:S02]  /*1bd0*/  FMNMX R7, R41, R4, !PT ;  /* 0x0000000429077209 */ /* 0x000fc40007800000 */
[----:B------:R-:W-:Y:S02]  /*1be0*/  FSEL R49, R49, -INF , P2 ;  /* 0xff80000031317808 */ /* 0x000fe40001000000 */
[----:B------:R-:W-:Y:S02]  /*1bf0*/  FMNMX R4, R44, R7, !PT ;  /* 0x000000072c047209 */ /* 0x000fe40007800000 */
[----:B------:R-:W-:Y:S02]  /*1c00*/  FSEL R55, R55, -INF , P2 ;  /* 0xff80000037377808 */ /* 0x000fe40001000000 */
[----:B------:R-:W-:Y:S02]  /*1c10*/  ISETP.GE.AND P2, PT, R3, R0, PT ;  /* 0x000000000300720c */ /* 0x000fe40003f46270 */
[----:B------:R-:W-:Y:S02]  /*1c20*/  IADD3 R0, R108, 0x50, RZ ;  /* 0x000000506c007810 */ /* 0x000fe40007ffe0ff */
[----:B------:R-:W-:-:S02]  /*1c30*/  FMNMX R7, R45, R4, !PT ;  /* 0x000000042d077209 */ /* 0x000fc40007800000 */
[----:B------:R-:W-:Y:S02]  /*1c40*/  FSEL R52, R52, -INF , P3 ;  /* 0xff80000034347808 */ /* 0x000fe40001800000 */
[----:B------:R-:W-:Y:S02]  /*1c50*/  FSEL R58, R58, -INF , P3 ;  /* 0xff8000003a3a7808 */ /* 0x000fe40001800000 */
[----:B------:R-:W-:Y:S01]  /*1c60*/  ISETP.GE.AND P3, PT, R3, R0, PT ;  /* 0x000000000300720c */ /* 0x000fe20003f66270 */
[----:B------:R-:W-:Y:S01]  /*1c70*/  VIADD R0, R108, 0x51 ;  /* 0x000000516c007836 */ /* 0x000fe20000000000 */
[----:B------:R-:W-:Y:S02]  /*1c80*/  FMNMX R4, R48, R7, !PT ;  /* 0x0000000730047209 */ /* 0x000fe40007800000 */
[----:B------:R-:W-:Y:S02]  /*1c90*/  FSEL R53, R53, -INF , P4 ;  /* 0xff80000035357808 */ /* 0x000fe40002000000 */
[----:B------:R-:W-:-:S02]  /*1ca0*/  FSEL R59, R59, -INF , P4 ;  /* 0xff8000003b3b7808 */ /* 0x000fc40002000000 */
[----:B------:R-:W-:Y:S02]  /*1cb0*/  FMNMX R7, R49, R4, !PT ;  /* 0x0000000431077209 */ /* 0x000fe40007800000 */
        /* <DEDUP_REMOVED lines=9> */
[----:B------:R-:W-:Y:S01]  /*1d50*/  ISETP.GE.AND P0, PT, R3, R0, PT ;  /* 0x000000000300720c */ /* 0x000fe20003f06270 */
[----:B------:R-:W-:Y:S01]  /*1d60*/  VIADD R0, R108, 0x60 ;  /* 0x000000606c007836 */ /* 0x000fe20000000000 */
[----:B------:R-:W-:Y:S02]  /*1d70*/  FMNMX R4, R56, R7, !PT ;  /* 0x0000000738047209 */ /* 0x000fe40007800000 */
[----:B------:R-:W-:Y:S02]  /*1d80*/  FSEL R60, R60, -INF , P1 ;  /* 0xff8000003c3c7808 */ /* 0x000fe40000800000 */
[----:B------:R-:W-:Y:S02]  /*1d90*/  FMNMX R7, R57, R4, !PT ;  /* 0x0000000439077209 */ /* 0x000fe40007800000 */
[----:B------:R-:W-:-:S02]  /*1da0*/  FSEL R66, R66, -INF , P1 ;  /* 0xff80000042427808 */ /* 0x000fc40000800000 */
[----:B------:R-:W-:Y:S02]  /*1db0*/  ISETP.GE.AND P1, PT, R3, R0, PT ;  /* 0x000000000300720c */ /* 0x000fe40003f26270 */
[----:B------:R-:W-:Y:S02]  /*1dc0*/  IADD3 R0, R108, 0x61, RZ ;  /* 0x000000616c007810 */ /* 0x000fe40007ffe0ff */
[----:B------:R-:W-:Y:S02]  /*1dd0*/  FSEL R61, R61, -INF , P2 ;  /* 0xff8000003d3d7808 */ /* 0x000fe40001000000 */
[----:B------:R-:W-:Y:S02]  /*1de0*/  FMNMX R4, R60, R7, !PT ;  /* 0x000000073c047209 */ /* 0x000fe40007800000 */
[----:B------:R-:W-:Y:S02]  /*1df0*/  FSEL R67, R67, -INF , P2 ;  /* 0xff80000043437808 */ /* 0x000fe40001000000 */
[----:B------:R-:W-:Y:S01]  /*1e00*/  ISETP.GE.AND P2, PT, R3, R0, PT ;  /* 0x000000000300720c */ /* 0x000fe20003f46270 */
[----:B------:R-:W-:Y:S01]  /*1e10*/  VIADD R0, R108, 0x68 ;  /* 0x000000686c007836 */ /* 0x000fe20000000000 */
[----:B------:R-:W-:-:S02]  /*1e20*/  FSEL R64, R64, -INF , P3 ;  /* 0xff80000040407808 */ /* 0x000fc40001800000 */
[----:B------:R-:W-:Y:S02]  /*1e30*/  FMNMX R7, R61, R4, !PT ;  /* 0x000000043d077209 */ /* 0x000fe40007800000 */
[----:B------:R-:W-:Y:S02]  /*1e40*/  FSEL R70, R70, -INF , P3 ;  /* 0xff80000046467808 */ /* 0x000fe40001800000 */
[----:B------:R-:W-:Y:S02]  /*1e50*/  FSEL R65, R65, -INF , P4 ;  /* 0xff80000041417808 */ /* 0x000fe40002000000 */
[----:B------:R-:W-:Y:S02]  /*1e60*/  FMNMX R4, R64, R7, !PT ;  /* 0x0000000740047209 */ /* 0x000fe40007800000 */
[----:B------:R-:W-:Y:S01]  /*1e70*/  ISETP.GE.AND P3, PT, R3, R0, PT ;  /* 0x000000000300720c */ /* 0x000fe20003f66270 */
[----:B------:R-:W-:Y:S01]  /*1e80*/  VIADD R0, R108, 0x78 ;  /* 0x000000786c007836 */ /* 0x000fe20000000000 */
[----:B------:R-:W-:-:S02]  /*1e90*/  FSEL R68, R68, -INF , P6 ;  /* 0xff80000044447808 */ /* 0x000fc40003000000 */
[----:B------:R-:W-:Y:S02]  /*1ea0*/  FMNMX R7, R65, R4, !PT ;  /* 0x0000000441077209 */ /* 0x000fe40007800000 */
[----:B------:R-:W-:Y:S02]  /*1eb0*/  FSEL R71, R71, -INF , P4 ;  /* 0xff80000047477808 */ /* 0x000fe40002000000 */
[----:B------:R-:W-:Y:S01]  /*1ec0*/  ISETP.GE.AND P4, PT, R3, R0, PT ;  /* 0x000000000300720c */ /* 0x000fe20003f86270 */
[----:B------:R-:W-:Y:S01]  /*1ed0*/  VIADD R0, R108, 0x79 ;  /* 0x000000796c007836 */ /* 0x000fe20000000000 */
[----:B------:R-:W-:Y:S02]  /*1ee0*/  FSEL R69, R69, -INF , P0 ;  /* 0xff80000045457808 */ /* 0x000fe40000000000 */
[----:B------:R-:W-:Y:S02]  /*1ef0*/  FMNMX R4, R68, R7, !PT ;  /* 0x0000000744047209 */ /* 0x000fe40007800000 */
[----:B------:R-:W-:-:S02]  /*1f00*/  FSEL R72, R72, -INF , P1 ;  /* 0xff80000048487808 */ /* 0x000fc40000800000 */
[----:B------:R-:W-:Y:S02]  /*1f10*/  FSEL R84, R84, -INF , P4 ;  /* 0xff80000054547808 */ /* 0x000fe40002000000 */
[----:B------:R-:W-:Y:S02]  /*1f20*/  FMNMX R7, R69, R4, !PT ;  /* 0x0000000445077209 */ /* 0x000fe40007800000 */
[----:B------:R-:W-:Y:S01]  /*1f30*/  ISETP.GE.AND P4, PT, R3, R0, PT ;  /* 0x000000000300720c */ /* 0x000fe20003f86270 */
[----:B------:R-:W-:Y:S01]  /*1f40*/  VIADD R0, R108, 0x69 ;  /* 0x000000696c007836 */ /* 0x000fe20000000000 */
[----:B------:R-:W-:Y:S02]  /*1f50*/  FSEL R73, R73, -INF , P2 ;  /* 0xff80000049497808 */ /* 0x000fe40001000000 */
[----:B------:R-:W-:Y:S02]  /*1f60*/  FMNMX R4, R72, R7, !PT ;  /* 0x0000000748047209 */ /* 0x000fe40007800000 */
[----:B------:R-:W-:-:S02]  /*1f70*/  FSEL R85, R85, -INF , P4 ;  /* 0xff80000055557808 */ /* 0x000fc40002000000 */
[----:B------:R-:W-:Y:S02]  /*1f80*/  P2R R6, PR, RZ, 0x40 ;  /* 0x00000040ff067803 */ /* 0x000fe40000000000 */
[----:B------:R-:W-:Y:S02]  /*1f90*/  ISETP.GE.AND P4, PT, R3, R0, PT ;  /* 0x000000000300720c */ /* 0x000fe40003f86270 */
[----:B------:R-:W-:Y:S02]  /*1fa0*/  FSEL R76, R76, -INF , P3 ;  /* 0xff8000004c4c7808 */ /* 0x000fe40001800000 */
[----:B------:R-:W-:Y:S01]  /*1fb0*/  FMNMX R7, R73, R4, !PT ;  /* 0x0000000449077209 */ /* 0x000fe20007800000 */
[C---:B------:R-:W-:Y:S01]  /*1fc0*/  VIADD R4, R108.reuse, 0x71 ;  /* 0x000000716c047836 */ /* 0x040fe20000000000 */
[----:B------:R-:W-:Y:S02]  /*1fd0*/  IADD3 R0, R108, 0x70, RZ ;  /* 0x000000706c007810 */ /* 0x000fe40007ffe0ff */
[----:B------:R-:W-:-:S02]  /*1fe0*/  P2R R9, PR, RZ, 0x1 ;  /* 0x00000001ff097803 */ /* 0x000fc40000000000 */
[----:B------:R-:W-:Y:S02]  /*1ff0*/  FSEL R63, R63, -INF , P5 ;  /* 0xff8000003f3f7808 */ /* 0x000fe40002800000 */
[----:B------:R-:W-:Y:S02]  /*2000*/  ISETP.NE.AND P0, PT, R6, RZ, PT ;  /* 0x000000ff0600720c */ /* 0x000fe40003f05270 */
[----:B------:R-:W-:Y:S02]  /*2010*/  FSEL R77, R77, -INF , P4 ;  /* 0xff8000004d4d7808 */ /* 0x000fe40002000000 */
[----:B------:R-:W-:Y:S02]  /*2020*/  FMNMX R6, R76, R7, !PT ;  /* 0x000000074c067209 */ /* 0x000fe40007800000 */
[----:B------:R-:W-:Y:S02]  /*2030*/  ISETP.GE.AND P5, PT, R3, R0, PT ;  /* 0x000000000300720c */ /* 0x000fe40003fa6270 */
[----:B------:R-:W-:-:S02]  /*2040*/  FMNMX R7, R77, R6, !PT ;  /* 0x000000064d077209 */ /* 0x000fc40007800000 */
[----:B------:R-:W-:Y:S02]  /*2050*/  FSEL R80, R80, -INF , P5 ;  /* 0xff80000050507808 */ /* 0x000fe40002800000 */
[----:B------:R-:W-:Y:S02]  /*2060*/  ISETP.GE.AND P6, PT, R3, R4, PT ;  /* 0x000000040300720c */ /* 0x000fe40003fc6270 */
[----:B------:R-:W-:Y:S02]  /*2070*/  FMNMX R0, R80, R7, !PT ;  /* 0x0000000750007209 */ /* 0x000fe40007800000 */
[----:B------:R-:W-:Y:S02]  /*2080*/  FSEL R81, R81, -INF , P6 ;  /* 0xff80000051517808 */ /* 0x000fe40003000000 */
[----:B------:R-:W-:Y:S02]  /*2090*/  P2R R8, PR, RZ, 0x1 ;  /* 0x00000001ff087803 */ /* 0x000fe40000000000 */
[----:B------:R-:W-:-:S02]  /*20a0*/  FMNMX R3, R81, R0, !PT ;  /* 0x0000000051037209 */ /* 0x000fc40007800000 */
[----:B------:R-:W-:Y:S02]  /*20b0*/  FSEL R78, R78, -INF , P1 ;  /* 0xff8000004e4e7808 */ /* 0x000fe40000800000 */
[----:B------:R-:W-:Y:S02]  /*20c0*/  FMNMX R0, R84, R3, !PT ;  /* 0x0000000354007209 */ /* 0x000fe40007800000 */
[----:B------:R-:W-:Y:S02]  /*20d0*/  FSEL R82, R82, -INF , P3 ;  /* 0xff80000052527808 */ /* 0x000fe40001800000 */
[----:B------:R-:W-:Y:S02]  /*20e0*/  FMNMX R0, R85, R0, !PT ;  /* 0x0000000055007209 */ /* 0x000fe40007800000 */
[----:B------:R-:W-:Y:S02]  /*20f0*/  FSEL R83, R83, -INF , P4 ;  /* 0xff80000053537808 */ /* 0x000fe40002000000 */
[----:B------:R-:W-:Y:S01]  /*2100*/  FSEL R87, R87, -INF , P6 ;  /* 0xff80000057577808 */ /* 0x000fe20003000000 */
[----:B------:R-:W1:Y:S01]  /*2110*/  SHFL.BFLY PT, R3, R0, 0x1, 0x1f ;  /* 0x0c201f0000037f89 */ /* 0x000e6200000e0000 */
[----:B------:R-:W-:-:S02]  /*2120*/  FSEL R79, R79, -INF , P2 ;  /* 0xff8000004f4f7808 */ /* 0x000fc40001000000 */
[----:B------:R-:W-:Y:S02]  /*2130*/  FSEL R86, R86, -INF , P5 ;  /* 0xff80000056567808 */ /* 0x000fe40002800000 */
[----:B-1----:R-:W-:-:S05]  /*2140*/  FMNMX R3, R0, R3, !PT ;  /* 0x0000000300037209 */ /* 0x002fca0007800000 */
[----:B------:R-:W1:Y:S02]  /*2150*/  SHFL.BFLY PT, R4, R3, 0x2, 0x1f ;  /* 0x0c401f0003047f89 */ /* 0x000e6400000e0000 */
[----:B-1----:R-:W-:Y:S02]  /*2160*/  FMNMX R4, R3, R4, !PT ;  /* 0x0000000403047209 */ /* 0x002fe40007800000 */
[----:B------:R-:W-:Y:S02]  /*2170*/  FMNMX R3, R26, R27, !PT ;  /* 0x0000001b1a037209 */ /* 0x000fe40007800000 */
[----:B------:R-:W-:Y:S02]  /*2180*/  FSETP.NEU.AND P0, PT, R4, -INF , PT ;  /* 0xff8000000400780b */ /* 0x000fe40003f0d000 */
[----:B------:R-:W-:Y:S02]  /*2190*/  FMNMX R0, R30, R3, !PT ;  /* 0x000000031e007209 */ /* 0x000fe40007800000 */
[----:B------:R-:W-:-:S02]  /*21a0*/  FSEL R6, R4, RZ, P0 ;  /* 0x000000ff04067208 */ /* 0x000fc40000000000 */
[----:B------:R-:W-:Y:S02]  /*21b0*/  ISETP.NE.AND P0, PT, R8, RZ, PT ;  /* 0x000000ff0800720c */ /* 0x000fe40003f05270 */
[----:B------:R-:W-:Y:S01]  /*21c0*/  FMNMX R3, R31, R0, !PT ;  /* 0x000000001f037209 */ /* 0x000fe20007800000 */
[----:B------:R-:W-:Y:S01]  /*21d0*/  FMUL R88, R6, UR10 ;  /* 0x0000000a06587c20 */ /* 0x000fe20008400000 */
[----:B------:R-:W-:Y:S02]  /*21e0*/  FSEL R74, R74, -INF , P0 ;  /* 0xff8000004a4a7808 */ /* 0x000fe40000000000 */
[----:B------:R-:W-:Y:S01]  /*21f0*/  ISETP.NE.AND P0, PT, R9, RZ, PT ;  /* 0x000000ff0900720c */ /* 0x000fe20003f05270 */
[--C-:B------:R-:W-:Y:S01]  /*2200*/  FFMA R24, R24, UR10, -R88.reuse ;  /* 0x0000000a18187c23 */ /* 0x100fe20008000858 */
[--C-:B------:R-:W-:Y:S01]  /*2210*/  FFMA R8, R28, UR10, -R88.reuse ;  /* 0x0000000a1c087c23 */ /* 0x100fe20008000858 */
[----:B------:R-:W-:Y:S01]  /*2220*/  FMNMX R0, R34, R3, !PT ;  /* 0x0000000322007209 */ /* 0x000fe20007800000 */
[--C-:B------:R-:W-:Y:S01]  /*2230*/  FFMA R9, R29, UR10, -R88.reuse ;  /* 0x0000000a1d097c23 */ /* 0x100fe20008000858 */
[----:B------:R-:W-:Y:S01]  /*2240*/  FSEL R75, R75, -INF , P0 ;  /* 0xff8000004b4b7808 */ /* 0x000fe20000000000 */
[--C-:B------:R-:W-:Y:S01]  /*2250*/  FFMA R11, R33, UR10, -R88.reuse ;  /* 0x0000000a210b7c23 */ /* 0x100fe20008000858 */
[----:B------:R-:W-:Y:S01]  /*2260*/  FSETP.GEU.AND P1, PT, R24, -126, PT ;  /* 0xc2fc00001800780b */ /* 0x000fe20003f2e000 */
[--C-:B------:R-:W-:Y:S01]  /*2270*/  FFMA R7, R25, UR10, -R88.reuse ;  /* 0x0000000a19077c23 */ /* 0x100fe20008000858 */
[----:B------:R-:W-:Y:S01]  /*2280*/  ISETP.NE.AND P0, PT, R10, RZ, PT ;  /* 0x000000ff0a00720c */ /* 0x000fe20003f05270 */
[--C-:B------:R-:W-:Y:S01]  /*2290*/  FFMA R10, R36, UR10, -R88.reuse ;  /* 0x0000000a240a7c23 */ /* 0x100fe20008000858 */
[----:B------:R-:W-:Y:S01]  /*22a0*/  FMNMX R3, R35, R0, !PT ;  /* 0x0000000023037209 */ /* 0x000fe20007800000 */
[--C-:B------:R-:W-:Y:S01]  /*22b0*/  FFMA R28, R32, UR10, -R88.reuse ;  /* 0x0000000a201c7c23 */ /* 0x100fe20008000858 */
[----:B------:R-:W-:Y:S01]  /*22c0*/  FSETP.GEU.AND P3, PT, R8, -126, PT ;  /* 0xc2fc00000800780b */ /* 0x000fe20003f6e000 */
[--C-:B------:R-:W-:Y:S01]  /*22d0*/  FFMA R32, R40, UR10, -R88.reuse ;  /* 0x0000000a28207c23 */ /* 0x100fe20008000858 */
[----:B------:R-:W-:Y:S01]  /*22e0*/  FMNMX R0, R38, R3, !PT ;  /* 0x0000000326007209 */ /* 0x000fe20007800000 */
[--C-:B------:R-:W-:Y:S01]  /*22f0*/  FFMA R36, R48, UR10, -R88.reuse ;  /* 0x0000000a30247c23 */ /* 0x100fe20008000858 */
[----:B------:R-:W-:Y:S01]  /*2300*/  FSETP.GEU.AND P4, PT, R9, -126, PT ;  /* 0xc2fc00000900780b */ /* 0x000fe20003f8e000 */
[--C-:B------:R-:W-:Y:S01]  /*2310*/  FFMA R15, R41, UR10, -R88.reuse ;  /* 0x0000000a290f7c23 */ /* 0x100fe20008000858 */
[----:B------:R-:W-:Y:S01]  /*2320*/  FMNMX R3, R39, R0, !PT ;  /* 0x0000000027037209 */ /* 0x000fe20007800000 */
[----:B------:R-:W-:Y:S01]  /*2330*/  @!P1 FMUL R24, R24, 0.5 ;  /* 0x3f00000018189820 */ /* 0x000fe20000400000 */
[----:B------:R-:W-:Y:S01]  /*2340*/  FSETP.GEU.AND P6, PT, R11, -126, PT ;  /* 0xc2fc00000b00780b */ /* 0x000fe20003fce000 */
[--C-:B------:R-:W-:Y:S01]  /*2350*/  FFMA R21, R45, UR10, -R88.reuse ;  /* 0x0000000a2d157c23 */ /* 0x100fe20008000858 */
[----:B------:R-:W-:Y:S01]  /*2360*/  FMNMX R0, R42, R3, !PT ;  /* 0x000000032a007209 */ /* 0x000fe20007800000 */
[--C-:B------:R-:W-:Y:S01]  /*2370*/  FFMA R13, R37, UR10, -R88.reuse ;  /* 0x0000000a250d7c23 */ /* 0x100fe20008000858 */
[----:B------:R-:W-:Y:S01]  /*2380*/  FSETP.GEU.AND P2, PT, R7, -126, PT ;  /* 0xc2fc00000700780b */ /* 0x000fe20003f4e000 */
[----:B------:R-:W1:Y:S01]  /*2390*/  MUFU.EX2 R24, R24 ;  /* 0x0000001800187308 */ /* 0x000e620000000800 */
[----:B------:R-:W-:Y:S01]  /*23a0*/  @!P3 FMUL R8, R8, 0.5 ;  /* 0x3f0000000808b820 */ /* 0x000fe20000400000 */
[----:B------:R-:W-:Y:S01]  /*23b0*/  FMNMX R3, R43, R0, !PT ;  /* 0x000000002b037209 */ /* 0x000fe20007800000 */
[--C-:B------:R-:W-:Y:S01]  /*23c0*/  FFMA R12, R44, UR10, -R88.reuse ;  /* 0x0000000a2c0c7c23 */ /* 0x100fe20008000858 */
[----:B------:R-:W-:Y:S01]  /*23d0*/  @!P4 FMUL R9, R9, 0.5 ;  /* 0x3f0000000909c820 */ /* 0x000fe20000400000 */
[----:B------:R-:W-:Y:S01]  /*23e0*/  FSETP.GEU.AND P5, PT, R28, -126, PT ;  /* 0xc2fc00001c00780b */ /* 0x000fe20003fae000 */
[--C-:B------:R-:W-:Y:S01]  /*23f0*/  FFMA R14, R52, UR10, -R88.reuse ;  /* 0x0000000a340e7c23 */ /* 0x100fe20008000858 */
[----:B------:R-:W-:Y:S01]  /*2400*/  FMNMX R0, R46, R3, !PT ;  /* 0x000000032e007209 */ /* 0x000fe20007800000 */
[----:B------:R-:W2:Y:S01]  /*2410*/  MUFU.EX2 R8, R8 ;  /* 0x0000000800087308 */ /* 0x000ea20000000800 */
[----:B------:R-:W-:Y:S01]  /*2420*/  @!P6 FMUL R11, R11, 0.5 ;  /* 0x3f0000000b0be820 */ /* 0x000fe20000400000 */
[--C-:B------:R-:W-:Y:S01]  /*2430*/  FFMA R37, R60, UR10, -R88.reuse ;  /* 0x0000000a3c257c23 */ /* 0x100fe20008000858 */
[----:B------:R-:W-:Y:S01]  /*2440*/  FMNMX R3, R47, R0, !PT ;  /* 0x000000002f037209 */ /* 0x000fe20007800000 */
[----:B------:R-:W-:Y:S01]  /*2450*/  @!P2 FMUL R7, R7, 0.5 ;  /* 0x3f0000000707a820 */ /* 0x000fe20000400000 */
[--C-:B------:R-:W-:Y:S01]  /*2460*/  FFMA R29, R53, UR10, -R88.reuse ;  /* 0x0000000a351d7c23 */ /* 0x100fe20008000858 */
[--C-:B------:R-:W-:Y:S01]  /*2470*/  FFMA R40, R57, UR10, -R88.reuse ;  /* 0x0000000a39287c23 */ /* 0x100fe20008000858 */
[----:B------:R-:W-:Y:S01]  /*2480*/  FMNMX R0, R50, R3, !PT ;  /* 0x0000000332007209 */ /* 0x000fe20007800000 */
[----:B------:R-:W3:Y:S01]  /*2490*/  MUFU.EX2 R9, R9 ;  /* 0x0000000900097308 */ /* 0x000ee20000000800 */
[----:B-1----:R-:W-:Y:S01]  /*24a0*/  @!P1 FMUL R24, R24, R24 ;  /* 0x0000001818189220 */ /* 0x002fe20000400000 */
[----:B------:R-:W-:Y:S01]  /*24b0*/  FSETP.GEU.AND P1, PT, R10, -126, PT ;  /* 0xc2fc00000a00780b */ /* 0x000fe20003f2e000 */
[----:B------:R-:W-:Y:S01]  /*24c0*/  @!P5 FMUL R28, R28, 0.5 ;  /* 0x3f0000001c1cd820 */ /* 0x000fe20000400000 */
[----:B------:R-:W-:Y:S01]  /*24d0*/  FMNMX R3, R51, R0, !PT ;  /* 0x0000000033037209 */ /* 0x000fe20007800000 */
[--C-:B------:R-:W-:Y:S01]  /*24e0*/  FFMA R25, R49, UR10, -R88.reuse ;  /* 0x0000000a31197c23 */ /* 0x100fe20008000858 */
[--C-:B------:R-:W-:Y:S01]  /*24f0*/  FFMA R33, R56, UR10, -R88.reuse ;  /* 0x0000000a38217c23 */ /* 0x100fe20008000858 */
[--C-:B------:R-:W-:Y:S01]  /*2500*/  FFMA R41, R64, UR10, -R88.reuse ;  /* 0x0000000a40297c23 */ /* 0x100fe20008000858 */
[----:B------:R-:W-:Y:S01]  /*2510*/  FMNMX R0, R54, R3, !PT ;  /* 0x0000000336007209 */ /* 0x000fe20007800000 */
[----:B--2---:R-:W-:Y:S01]  /*2520*/  @!P3 FMUL R8, R8, R8 ;  /* 0x000000080808b220 */ /* 0x004fe20000400000 */
[----:B------:R-:W-:Y:S01]  /*2530*/  FSETP.GEU.AND P3, PT, R32, -126, PT ;  /* 0xc2fc00002000780b */ /* 0x000fe20003f6e000 */
[----:B------:R-:W1:Y:S01]  /*2540*/  MUFU.EX2 R11, R11 ;  /* 0x0000000b000b7308 */ /* 0x000e620000000800 */
[----:B------:R-:W-:Y:S01]  /*2550*/  FMNMX R3, R55, R0, !PT ;  /* 0x0000000037037209 */ /* 0x000fe20007800000 */
[--C-:B------:R-:W-:Y:S01]  /*2560*/  FFMA R72, R72, UR10, -R88.reuse ;  /* 0x0000000a48487c23 */ /* 0x100fe20008000858 */
[--C-:B------:R-:W-:Y:S01]  /*2570*/  FFMA R44, R65, UR10, -R88.reuse ;  /* 0x0000000a412c7c23 */ /* 0x100fe20008000858 */
[----:B------:R-:W-:Y:S01]  /*2580*/  @!P1 FMUL R10, R10, 0.5 ;  /* 0x3f0000000a0a9820 */ /* 0x000fe20000400000 */
[----:B------:R-:W-:Y:S01]  /*2590*/  FMNMX R0, R58, R3, !PT ;  /* 0x000000033a007209 */ /* 0x000fe20007800000 */
[----:B---3--:R-:W-:Y:S01]  /*25a0*/  @!P4 FMUL R9, R9, R9 ;  /* 0x000000090909c220 */ /* 0x008fe20000400000 */
[----:B------:R-:W-:Y:S01]  /*25b0*/  FSETP.GEU.AND P4, PT, R15, -126, PT ;  /* 0xc2fc00000f00780b */ /* 0x000fe20003f8e000 */
[----:B------:R-:W2:Y:S01]  /*25c0*/  MUFU.EX2 R7, R7 ;  /* 0x0000000700077308 */ /* 0x000ea20000000800 */
[----:B------:R-:W-:Y:S01]  /*25d0*/  FMNMX R3, R59, R0, !PT ;  /* 0x000000003b037209 */ /* 0x000fe20007800000 */
[--C-:B------:R-:W-:Y:S01]  /*25e0*/  FFMA R69, R69, UR10, -R88.reuse ;  /* 0x0000000a45457c23 */ /* 0x100fe20008000858 */
[--C-:B------:R-:W-:Y:S01]  /*25f0*/  FFMA R20, R61, UR10, -R88.reuse ;  /* 0x0000000a3d147c23 */ /* 0x100fe20008000858 */
[----:B------:R-:W-:Y:S01]  /*2600*/  @!P3 FMUL R32, R32, 0.5 ;  /* 0x3f0000002020b820 */ /* 0x000fe20000400000 */
[----:B------:R-:W-:Y:S01]  /*2610*/  FMNMX R0, R62, R3, !PT ;  /* 0x000000033e007209 */ /* 0x000fe20007800000 */
[--C-:B------:R-:W-:Y:S01]  /*2620*/  FFMA R45, R68, UR10, -R88.reuse ;  /* 0x0000000a442d7c23 */ /* 0x100fe20008000858 */
[--C-:B------:R-:W-:Y:S01]  /*2630*/  FFMA R76, R76, UR10, -R88.reuse ;  /* 0x0000000a4c4c7c23 */ /* 0x100fe20008000858 */
[----:B------:R-:W3:Y:S01]  /*2640*/  MUFU.EX2 R10, R10 ;  /* 0x0000000a000a7308 */ /* 0x000ee20000000800 */
[----:B-1----:R-:W-:Y:S01]  /*2650*/  @!P6 FMUL R11, R11, R11 ;  /* 0x0000000b0b0be220 */ /* 0x002fe20000400000 */
[----:B------:R-:W-:Y:S01]  /*2660*/  FMNMX R3, R63, R0, !PT ;  /* 0x000000003f037209 */ /* 0x000fe20007800000 */
[--C-:B------:R-:W-:Y:S01]  /*2670*/  FFMA R81, R81, UR10, -R88.reuse ;  /* 0x0000000a51517c23 */ /* 0x100fe20008000858 */
[----:B------:R-:W-:Y:S01]  /*2680*/  FSETP.GEU.AND P6, PT, R21, -126, PT ;  /* 0xc2fc00001500780b */ /* 0x000fe20003fce000 */
[----:B------:R-:W-:Y:S01]  /*2690*/  @!P4 FMUL R15, R15, 0.5 ;  /* 0x3f0000000f0fc820 */ /* 0x000fe20000400000 */
[----:B------:R-:W-:Y:S01]  /*26a0*/  FMNMX R0, R66, R3, !PT ;  /* 0x0000000342007209 */ /* 0x000fe20007800000 */
[--C-:B------:R-:W-:Y:S01]  /*26b0*/  FFMA R77, R77, UR10, -R88.reuse ;  /* 0x0000000a4d4d7c23 */ /* 0x100fe20008000858 */
[----:B------:R-:W1:Y:S01]  /*26c0*/  MUFU.EX2 R28, R28 ;  /* 0x0000001c001c7308 */ /* 0x000e620000000800 */
[----:B--2---:R-:W-:Y:S01]  /*26d0*/  @!P2 FMUL R7, R7, R7 ;  /* 0x000000070707a220 */ /* 0x004fe20000400000 */
[----:B------:R-:W-:Y:S01]  /*26e0*/  FSETP.GEU.AND P2, PT, R13, -126, PT ;  /* 0xc2fc00000d00780b */ /* 0x000fe20003f4e000 */
[--C-:B------:R-:W-:Y:S01]  /*26f0*/  FFMA R73, R73, UR10, -R88.reuse ;  /* 0x0000000a49497c23 */ /* 0x100fe20008000858 */
[----:B------:R-:W-:Y:S01]  /*2700*/  FMNMX R3, R67, R0, !PT ;  /* 0x0000000043037209 */ /* 0x000fe20007800000 */
[--C-:B------:R-:W-:Y:S01]  /*2710*/  FFMA R80, R80, UR10, -R88.reuse ;  /* 0x0000000a50507c23 */ /* 0x100fe20008000858 */
[--C-:B------:R-:W-:Y:S01]  /*2720*/  FFMA R84, R84, UR10, -R88.reuse ;  /* 0x0000000a54547c23 */ /* 0x100fe20008000858 */
[----:B------:R-:W-:Y:S01]  /*2730*/  FFMA R85, R85, UR10, -R88 ;  /* 0x0000000a55557c23 */ /* 0x000fe20008000858 */
[----:B------:R-:W2:Y:S01]  /*2740*/  MUFU.EX2 R32, R32 ;  /* 0x0000002000207308 */ /* 0x000ea20000000800 */
[----:B---3--:R-:W-:Y:S01]  /*2750*/  @!P1 FMUL R10, R10, R10 ;  /* 0x0000000a0a0a9220 */ /* 0x008fe20000400000 */
[----:B------:R-:W-:Y:S01]  /*2760*/  FSETP.GEU.AND P1, PT, R36, -126, PT ;  /* 0xc2fc00002400780b */ /* 0x000fe20003f2e000 */
[----:B------:R-:W-:Y:S01]  /*2770*/  @!P6 FMUL R21, R21, 0.5 ;  /* 0x3f0000001515e820 */ /* 0x000fe20000400000 */
[----:B------:R-:W-:-:S03]  /*2780*/  FMNMX R0, R70, R3, !PT ;  /* 0x0000000346007209 */ /* 0x000fc60007800000 */
[----:B------:R-:W-:Y:S01]  /*2790*/  @!P2 FMUL R13, R13, 0.5 ;  /* 0x3f0000000d0da820 */ /* 0x000fe20000400000 */
[----:B------:R-:W3:Y:S01]  /*27a0*/  MUFU.EX2 R15, R15 ;  /* 0x0000000f000f7308 */ /* 0x000ee20000000800 */
[----:B------:R-:W-:Y:S01]  /*27b0*/  FMNMX R3, R71, R0, !PT ;  /* 0x0000000047037209 */ /* 0x000fe20007800000 */
[----:B-1----:R-:W-:Y:S01]  /*27c0*/  @!P5 FMUL R28, R28, R28 ;  /* 0x0000001c1c1cd220 */ /* 0x002fe20000400000 */
[----:B------:R-:W-:Y:S02]  /*27d0*/  FSETP.GEU.AND P5, PT, R12, -126, PT ;  /* 0xc2fc00000c00780b */ /* 0x000fe40003fae000 */
[----:B------:R-:W-:Y:S02]  /*27e0*/  FMNMX R0, R74, R3, !PT ;  /* 0x000000034a007209 */ /* 0x000fe40007800000 */
[----:B------:R-:W-:Y:S01]  /*27f0*/  @!P1 FMUL R36, R36, 0.5 ;  /* 0x3f00000024249820 */ /* 0x000fe20000400000 */
[----:B------:R-:W1:Y:S01]  /*2800*/  MUFU.EX2 R21, R21 ;  /* 0x0000001500157308 */ /* 0x000e620000000800 */
[----:B--2---:R-:W-:Y:S01]  /*2810*/  @!P3 FMUL R32, R32, R32 ;  /* 0x000000202020b220 */ /* 0x004fe20000400000 */
[----:B------:R-:W-:-:S02]  /*2820*/  FSETP.GEU.AND P3, PT, R14, -126, PT ;  /* 0xc2fc00000e00780b */ /* 0x000fc40003f6e000 */
[----:B------:R-:W-:-:S04]  /*2830*/  FMNMX R3, R75, R0, !PT ;  /* 0x000000004b037209 */ /* 0x000fc80007800000 */
[----:B------:R-:W2:Y:S01]  /*2840*/  MUFU.EX2 R36, R36 ;  /* 0x0000002400247308 */ /* 0x000ea20000000800 */
[----:B------:R-:W-:Y:S01]  /*2850*/  FMNMX R0, R78, R3, !PT ;  /* 0x000000034e007209 */ /* 0x000fe20007800000 */
[----:B---3--:R-:W-:Y:S01]  /*2860*/  @!P4 FMUL R15, R15, R15 ;  /* 0x0000000f0f0fc220 */ /* 0x008fe20000400000 */
[----:B------:R-:W-:Y:S01]  /*2870*/  FSETP.GEU.AND P4, PT, R29, -126, PT ;  /* 0xc2fc00001d00780b */ /* 0x000fe20003f8e000 */
[----:B------:R-:W-:Y:S01]  /*2880*/  @!P5 FMUL R12, R12, 0.5 ;  /* 0x3f0000000c0cd820 */ /* 0x000fe20000400000 */
[----:B------:R-:W-:Y:S02]  /*2890*/  FMNMX R3, R79, R0, !PT ;  /* 0x000000004f037209 */ /* 0x000fe40007800000 */
[----:B------:R-:W-:Y:S01]  /*28a0*/  @!P3 FMUL R14, R14, 0.5 ;  /* 0x3f0000000e0eb820 */ /* 0x000fe20000400000 */
[----:B------:R-:W3:Y:S01]  /*28b0*/  MUFU.EX2 R13, R13 ;  /* 0x0000000d000d7308 */ /* 0x000ee20000000800 */
[----:B------:R-:W-:Y:S01]  /*28c0*/  FMNMX R0, R82, R3, !PT ;  /* 0x0000000352007209 */ /* 0x000fe20007800000 */
[----:B-1----:R-:W-:Y:S01]  /*28d0*/  @!P6 FMUL R21, R21, R21 ;  /* 0x000000151515e220 */ /* 0x002fe20000400000 */
[----:B------:R-:W-:-:S02]  /*28e0*/  FSETP.GEU.AND P6, PT, R40, -126, PT ;  /* 0xc2fc00002800780b */ /* 0x000fc40003fce000 */
[----:B------:R-:W-:-:S03]  /*28f0*/  FMNMX R3, R83, R0, !PT ;  /* 0x0000000053037209 */ /* 0x000fc60007800000 */
[----:B------:R-:W1:Y:S01]  /*2900*/  MUFU.EX2 R12, R12 ;  /* 0x0000000c000c7308 */ /* 0x000e620000000800 */
[----:B--2---:R-:W-:Y:S01]  /*2910*/  @!P1 FMUL R36, R36, R36 ;  /* 0x0000002424249220 */ /* 0x004fe20000400000 */
[----:B------:R-:W-:Y:S01]  /*2920*/  FSETP.GEU.AND P1, PT, R37, -126, PT ;  /* 0xc2fc00002500780b */ /* 0x000fe20003f2e000 */
[----:B------:R-:W-:Y:S01]  /*2930*/  @!P4 FMUL R29, R29, 0.5 ;  /* 0x3f0000001d1dc820 */ /* 0x000fe20000400000 */
[----:B------:R-:W-:-:S04]  /*2940*/  FMNMX R0, R86, R3, !PT ;  /* 0x0000000356007209 */ /* 0x000fc80007800000 */
[----:B------:R-:W2:Y:S01]  /*2950*/  MUFU.EX2 R14, R14 ;  /* 0x0000000e000e7308 */ /* 0x000ea20000000800 */
[----:B---3--:R-:W-:Y:S01]  /*2960*/  @!P2 FMUL R13, R13, R13 ;  /* 0x0000000d0d0da220 */ /* 0x008fe20000400000 */
[----:B------:R-:W-:Y:S01]  /*2970*/  FSETP.GEU.AND P2, PT, R25, -126, PT ;  /* 0xc2fc00001900780b */ /* 0x000fe20003f4e000 */
[----:B------:R-:W-:Y:S01]  /*2980*/  @!P6 FMUL R40, R40, 0.5 ;  /* 0x3f0000002828e820 */ /* 0x000fe20000400000 */
[----:B------:R-:W-:-:S03]  /*2990*/  FMNMX R0, R87, R0, !PT ;  /* 0x0000000057007209 */ /* 0x000fc60007800000 */
[----:B------:R-:W-:Y:S01]  /*29a0*/  @!P1 FMUL R37, R37, 0.5 ;  /* 0x3f00000025259820 */ /* 0x000fe20000400000 */
[----:B------:R-:W3:Y:S01]  /*29b0*/  MUFU.EX2 R29, R29 ;  /* 0x0000001d001d7308 */ /* 0x000ee20000000800 */
[----:B------:R-:W4:Y:S01]  /*29c0*/  SHFL.BFLY PT, R3, R0, 0x1, 0x1f ;  /* 0x0c201f0000037f89 */ /* 0x000f2200000e0000 */
[----:B-1----:R-:W-:Y:S01]  /*29d0*/  @!P5 FMUL R12, R12, R12 ;  /* 0x0000000c0c0cd220 */ /* 0x002fe20000400000 */
[----:B------:R-:W-:-:S04]  /*29e0*/  FSETP.GEU.AND P5, PT, R33, -126, PT ;  /* 0xc2fc00002100780b */ /* 0x000fc80003fae000 */
[----:B------:R-:W-:Y:S01]  /*29f0*/  @!P2 FMUL R25, R25, 0.5 ;  /* 0x3f0000001919a820 */ /* 0x000fe20000400000 */
[----:B------:R-:W1:Y:S01]  /*2a00*/  MUFU.EX2 R37, R37 ;  /* 0x0000002500257308 */ /* 0x000e620000000800 */
[----:B--2---:R-:W-:Y:S01]  /*2a10*/  @!P3 FMUL R14, R14, R14 ;  /* 0x0000000e0e0eb220 */ /* 0x004fe20000400000 */
[----:B------:R-:W-:-:S06]  /*2a20*/  FSETP.GEU.AND P3, PT, R41, -126, PT ;  /* 0xc2fc00002900780b */ /* 0x000fcc0003f6e000 */
[----:B------:R-:W2:Y:S01]  /*2a30*/  MUFU.EX2 R40, R40 ;  /* 0x0000002800287308 */ /* 0x000ea20000000800 */
[----:B---3--:R-:W-:Y:S01]  /*2a40*/  @!P4 FMUL R29, R29, R29 ;  /* 0x0000001d1d1dc220 */ /* 0x008fe20000400000 */
[----:B------:R-:W-:Y:S01]  /*2a50*/  FSETP.GEU.AND P4, PT, R44, -126, PT ;  /* 0xc2fc00002c00780b */ /* 0x000fe20003f8e000 */
[----:B------:R-:W-:-:S04]  /*2a60*/  @!P5 FMUL R33, R33, 0.5 ;  /* 0x3f0000002121d820 */ /* 0x000fc80000400000 */
[----:B------:R-:W-:Y:S01]  /*2a70*/  @!P3 FMUL R41, R41, 0.5 ;  /* 0x3f0000002929b820 */ /* 0x000fe20000400000 */
[----:B------:R-:W3:Y:S01]  /*2a80*/  MUFU.EX2 R25, R25 ;  /* 0x0000001900197308 */ /* 0x000ee20000000800 */
[----:B-1----:R-:W-:Y:S01]  /*2a90*/  @!P1 FMUL R37, R37, R37 ;  /* 0x0000002525259220 */ /* 0x002fe20000400000 */
[----:B------:R-:W-:Y:S02]  /*2aa0*/  FSETP.GEU.AND P1, PT, R72, -126, PT ;  /* 0xc2fc00004800780b */ /* 0x000fe40003f2e000 */
[----:B----4-:R-:W-:-:S03]  /*2ab0*/  FMNMX R3, R0, R3, !PT ;  /* 0x0000000300037209 */ /* 0x010fc60007800000 */
[----:B------:R-:W-:Y:S01]  /*2ac0*/  @!P4 FMUL R44, R44, 0.5 ;  /* 0x3f0000002c2cc820 */ /* 0x000fe20000400000 */
[----:B------:R-:W1:Y:S01]  /*2ad0*/  MUFU.EX2 R33, R33 ;  /* 0x0000002100217308 */ /* 0x000e620000000800 */
[----:B--2---:R-:W-:Y:S01]  /*2ae0*/  @!P6 FMUL R40, R40, R40 ;  /* 0x000000282828e220 */ /* 0x004fe20000400000 */
[----:B------:R-:W-:Y:S01]  /*2af0*/  FSETP.GEU.AND P6, PT, R69, -126, PT ;  /* 0xc2fc00004500780b */ /* 0x000fe20003fce000 */
[----:B------:R-:W2:Y:S04]  /*2b00*/  SHFL.BFLY PT, R6, R3, 0x2, 0x1f ;  /* 0x0c401f0003067f89 */ /* 0x000ea800000e0000 */
[----:B------:R-:W-:Y:S01]  /*2b10*/  @!P1 FMUL R72, R72, 0.5 ;  /* 0x3f00000048489820 */ /* 0x000fe20000400000 */
[----:B------:R-:W4:Y:S01]  /*2b20*/  MUFU.EX2 R41, R41 ;  /* 0x0000002900297308 */ /* 0x000f220000000800 */
[----:B---3--:R-:W-:Y:S01]  /*2b30*/  @!P2 FMUL R25, R25, R25 ;  /* 0x000000191919a220 */ /* 0x008fe20000400000 */
[----:B------:R-:W-:-:S05]  /*2b40*/  FSETP.GEU.AND P2, PT, R20, -126, PT ;  /* 0xc2fc00001400780b */ /* 0x000fca0003f4e000 */
[----:B------:R-:W-:Y:S01]  /*2b50*/  @!P6 FMUL R69, R69, 0.5 ;  /* 0x3f0000004545e820 */ /* 0x000fe20000400000 */
[----:B------:R-:W3:Y:S01]  /*2b60*/  MUFU.EX2 R49, R72 ;  /* 0x0000004800317308 */ /* 0x000ee20000000800 */
[----:B-1----:R-:W-:Y:S01]  /*2b70*/  @!P5 FMUL R33, R33, R33 ;  /* 0x000000212121d220 */ /* 0x002fe20000400000 */
[----:B------:R-:W-:-:S05]  /*2b80*/  FSETP.GEU.AND P5, PT, R45, -126, PT ;  /* 0xc2fc00002d00780b */ /* 0x000fca0003fae000 */
[----:B------:R-:W-:Y:S01]  /*2b90*/  @!P2 FMUL R20, R20, 0.5 ;  /* 0x3f0000001414a820 */ /* 0x000fe20000400000 */
[----:B------:R-:W1:Y:S01]  /*2ba0*/  MUFU.EX2 R44, R44 ;  /* 0x0000002c002c7308 */ /* 0x000e620000000800 */
[----:B----4-:R-:W-:Y:S01]  /*2bb0*/  @!P3 FMUL R41, R41, R41 ;  /* 0x000000292929b220 */ /* 0x010fe20000400000 */
[----:B------:R-:W-:Y:S02]  /*2bc0*/  FSETP.GEU.AND P3, PT, R76, -126, PT ;  /* 0xc2fc00004c00780b */ /* 0x000fe40003f6e000 */
[----:B--2---:R-:W-:-:S03]  /*2bd0*/  FMNMX R6, R3, R6, !PT ;  /* 0x0000000603067209 */ /* 0x004fc60007800000 */
[----:B------:R-:W-:Y:S01]  /*2be0*/  @!P5 FMUL R45, R45, 0.5 ;  /* 0x3f0000002d2dd820 */ /* 0x000fe20000400000 */
[----:B------:R-:W2:Y:S01]  /*2bf0*/  MUFU.EX2 R48, R69 ;  /* 0x0000004500307308 */ /* 0x000ea20000000800 */
        /* <DEDUP_REMOVED lines=8> */
[----:B--2---:R-:W-:Y:S01]  /*2c80*/  @!P6 FMUL R48, R48, R48 ;  /* 0x000000303030e220 */ /* 0x004fe20000400000 */
[----:B------:R-:W-:-:S04]  /*2c90*/  FSETP.NEU.AND P6, PT, R6, -INF , PT ;  /* 0xff8000000600780b */ /* 0x000fc80003fcd000 */
[----:B------:R-:W-:Y:S01]  /*2ca0*/  FSEL R0, R6, RZ, P6 ;  /* 0x000000ff06007208 */ /* 0x000fe20003000000 */
[----:B------:R-:W-:Y:S01]  /*2cb0*/  @!P4 FMUL R77, R77, 0.5 ;  /* 0x3f0000004d4dc820 */ /* 0x000fe20000400000 */
[----:B------:R-:W2:Y:S01]  /*2cc0*/  MUFU.EX2 R60, R81 ;  /* 0x00000051003c7308 */ /* 0x000ea20000000800 */
[----:B---3--:R-:W-:Y:S01]  /*2cd0*/  @!P2 FMUL R20, R20, R20 ;  /* 0x000000141414a220 */ /* 0x008fe20000400000 */
[----:B------:R-:W-:Y:S01]  /*2ce0*/  FSETP.GEU.AND P2, PT, R73, -126, PT ;  /* 0xc2fc00004900780b */ /* 0x000fe20003f4e000 */
[----:B------:R-:W-:Y:S01]  /*2cf0*/  FMUL R0, R0, UR10 ;  /* 0x0000000a00007c20 */ /* 0x000fe20008400000 */
[----:B------:R-:W-:-:S03]  /*2d00*/  FSETP.GEU.AND P6, PT, R84, -126, PT ;  /* 0xc2fc00005400780b */ /* 0x000fc60003fce000 */
[--C-:B------:R-:W-:Y:S01]  /*2d10*/  FFMA R26, R26, UR10, -R0.reuse ;  /* 0x0000000a1a1a7c23 */ /* 0x100fe20008000800 */
[----:B------:R-:W3:Y:S01]  /*2d20*/  MUFU.EX2 R45, R45 ;  /* 0x0000002d002d7308 */ /* 0x000ee20000000800 */
[--C-:B------:R-:W-:Y:S01]  /*2d30*/  FFMA R61, R31, UR10, -R0.reuse ;  /* 0x0000000a1f3d7c23 */ /* 0x100fe20008000800 */
[----:B-1----:R-:W-:Y:S01]  /*2d40*/  @!P3 FMUL R53, R53, R53 ;  /* 0x000000353535b220 */ /* 0x002fe20000400000 */
[--C-:B------:R-:W-:Y:S01]  /*2d50*/  FFMA R3, R27, UR10, -R0.reuse ;  /* 0x0000000a1b037c23 */ /* 0x100fe20008000800 */
[----:B------:R-:W-:Y:S01]  /*2d60*/  FSETP.GEU.AND P3, PT, R26, -126, PT ;  /* 0xc2fc00001a00780b */ /* 0x000fe20003f6e000 */
[--C-:B------:R-:W-:Y:S01]  /*2d70*/  FFMA R38, R38, UR10, -R0.reuse ;  /* 0x0000000a26267c23 */ /* 0x100fe20008000800 */
[--C-:B------:R-:W-:Y:S01]  /*2d80*/  FFMA R30, R30, UR10, -R0.reuse ;  /* 0x0000000a1e1e7c23 */ /* 0x100fe20008000800 */
[----:B------:R-:W-:Y:S01]  /*2d90*/  @!P2 FMUL R73, R73, 0.5 ;  /* 0x3f0000004949a820 */ /* 0x000fe20000400000 */
[----:B------:R-:W1:Y:S01]  /*2da0*/  MUFU.EX2 R56, R77 ;  /* 0x0000004d00387308 */ /* 0x000e620000000800 */
[----:B--2---:R-:W-:Y:S01]  /*2db0*/  @!P1 FMUL R60, R60, R60 ;  /* 0x0000003c3c3c9220 */ /* 0x004fe20000400000 */
[----:B------:R-:W-:Y:S01]  /*2dc0*/  FSETP.GEU.AND P1, PT, R61, -126, PT ;  /* 0xc2fc00003d00780b */ /* 0x000fe20003f2e000 */
[----:B------:R-:W-:Y:S01]  /*2dd0*/  @!P6 FMUL R84, R84, 0.5 ;  /* 0x3f0000005454e820 */ /* 0x000fe20000400000 */
[--C-:B------:R-:W-:Y:S01]  /*2de0*/  FFMA R34, R34, UR10, -R0.reuse ;  /* 0x0000000a22227c23 */ /* 0x100fe20008000800 */
[--C-:B------:R-:W-:Y:S01]  /*2df0*/  FFMA R65, R35, UR10, -R0.reuse ;  /* 0x0000000a23417c23 */ /* 0x100fe20008000800 */
[--C-:B------:R-:W-:Y:S01]  /*2e00*/  FFMA R50, R50, UR10, -R0.reuse ;  /* 0x0000000a32327c23 */ /* 0x100fe20008000800 */
[--C-:B------:R-:W-:Y:S01]  /*2e10*/  FFMA R42, R42, UR10, -R0.reuse ;  /* 0x0000000a2a2a7c23 */ /* 0x100fe20008000800 */
[----:B------:R-:W2:Y:S01]  /*2e20*/  MUFU.EX2 R52, R73 ;  /* 0x0000004900347308 */ /* 0x000ea20000000800 */
[----:B---3--:R-:W-:Y:S01]  /*2e30*/  @!P5 FMUL R45, R45, R45 ;  /* 0x0000002d2d2dd220 */ /* 0x008fe20000400000 */
[----:B------:R-:W-:Y:S01]  /*2e40*/  FSETP.GEU.AND P5, PT, R80, -126, PT ;  /* 0xc2fc00005000780b */ /* 0x000fe20003fae000 */
[----:B------:R-:W-:Y:S01]  /*2e50*/  @!P3 FMUL R26, R26, 0.5 ;  /* 0x3f0000001a1ab820 */ /* 0x000fe20000400000 */
[--C-:B------:R-:W-:Y:S01]  /*2e60*/  FFMA R46, R46, UR10, -R0.reuse ;  /* 0x0000000a2e2e7c23 */ /* 0x100fe20008000800 */
[--C-:B------:R-:W-:Y:S01]  /*2e70*/  FFMA R67, R67, UR10, -R0.reuse ;  /* 0x0000000a43437c23 */ /* 0x100fe20008000800 */
[--C-:B------:R-:W-:Y:S01]  /*2e80*/  FFMA R54, R54, UR10, -R0.reuse ;  /* 0x0000000a36367c23 */ /* 0x100fe20008000800 */
[----:B------:R-:W-:Y:S01]  /*2e90*/  @!P1 FMUL R61, R61, 0.5 ;  /* 0x3f0000003d3d9820 */ /* 0x000fe20000400000 */
[----:B------:R3:W4:Y:S01]  /*2ea0*/  MUFU.EX2 R31, R26 ;  /* 0x0000001a001f7308 */ /* 0x0007220000000800 */
[----:B-1----:R-:W-:Y:S01]  /*2eb0*/  @!P4 FMUL R56, R56, R56 ;  /* 0x000000383838c220 */ /* 0x002fe20000400000 */
[----:B------:R-:W-:Y:S01]  /*2ec0*/  FSETP.GEU.AND P4, PT, R3, -126, PT ;  /* 0xc2fc00000300780b */ /* 0x000fe20003f8e000 */
[--C-:B------:R-:W-:Y:S01]  /*2ed0*/  FFMA R63, R63, UR10, -R0.reuse ;  /* 0x0000000a3f3f7c23 */ /* 0x100fe20008000800 */
[--C-:B------:R-:W-:Y:S01]  /*2ee0*/  FFMA R75, R75, UR10, -R0.reuse ;  /* 0x0000000a4b4b7c23 */ /* 0x100fe20008000800 */
[--C-:B------:R-:W-:Y:S01]  /*2ef0*/  FFMA R83, R83, UR10, -R0.reuse ;  /* 0x0000000a53537c23 */ /* 0x100fe20008000800 */
[--C-:B------:R-:W-:Y:S01]  /*2f00*/  FFMA R71, R71, UR10, -R0.reuse ;  /* 0x0000000a47477c23 */ /* 0x100fe20008000800 */
[----:B------:R-:W-:Y:S01]  /*2f10*/  @!P5 FMUL R80, R80, 0.5 ;  /* 0x3f0000005050d820 */ /* 0x000fe20000400000 */
[----:B------:R-:W1:Y:S01]  /*2f20*/  MUFU.EX2 R72, R61 ;  /* 0x0000003d00487308 */ /* 0x000e620000000800 */
[----:B--2---:R-:W-:Y:S01]  /*2f30*/  @!P2 FMUL R52, R52, R52 ;  /* 0x000000343434a220 */ /* 0x004fe20000400000 */
[----:B------:R-:W-:Y:S01]  /*2f40*/  FSETP.GEU.AND P2, PT, R85, -126, PT ;  /* 0xc2fc00005500780b */ /* 0x000fe20003f4e000 */
[--C-:B---3--:R-:W-:Y:S01]  /*2f50*/  FFMA R26, R43, UR10, -R0.reuse ;  /* 0x0000000a2b1a7c23 */ /* 0x108fe20008000800 */
[--C-:B------:R-:W-:Y:S01]  /*2f60*/  FFMA R79, R79, UR10, -R0.reuse ;  /* 0x0000000a4f4f7c23 */ /* 0x100fe20008000800 */
[--C-:B------:R-:W-:Y:S01]  /*2f70*/  FFMA R78, R78, UR10, -R0.reuse ;  /* 0x0000000a4e4e7c23 */ /* 0x100fe20008000800 */
[----:B------:R-:W-:Y:S01]  /*2f80*/  FFMA R86, R86, UR10, -R0 ;  /* 0x0000000a56567c23 */ /* 0x000fe20008000800 */
[----:B------:R-:W-:Y:S01]  /*2f90*/  @!P4 FMUL R3, R3, 0.5 ;  /* 0x3f0000000303c820 */ /* 0x000fe20000400000 */
[----:B------:R-:W2:Y:S01]  /*2fa0*/  MUFU.EX2 R57, R80 ;  /* 0x0000005000397308 */ /* 0x000ea20000000800 */
[----:B----4-:R-:W-:Y:S01]  /*2fb0*/  @!P3 FMUL R31, R31, R31 ;  /* 0x0000001f1f1fb220 */ /* 0x010fe20000400000 */
[----:B------:R-:W-:Y:S01]  /*2fc0*/  FSETP.GEU.AND P3, PT, R38, -126, PT ;  /* 0xc2fc00002600780b */ /* 0x000fe20003f6e000 */
[----:B------:R-:W-:-:S04]  /*2fd0*/  FADD R69, R25, R60 ;  /* 0x0000003c19457221 */ /* 0x000fc80000000000 */
[----:B------:R-:W-:Y:S01]  /*2fe0*/  @!P2 FMUL R85, R85, 0.5 ;  /* 0x3f0000005555a820 */ /* 0x000fe20000400000 */
[----:B------:R3:W4:Y:S01]  /*2ff0*/  MUFU.EX2 R68, R3 ;  /* 0x0000000300447308 */ /* 0x0007220000000800 */
[----:B-1----:R-:W-:Y:S01]  /*3000*/  @!P1 FMUL R72, R72, R72 ;  /* 0x0000004848489220 */ /* 0x002fe20000400000 */
[----:B------:R-:W-:-:S05]  /*3010*/  FSETP.GEU.AND P1, PT, R26, -126, PT ;  /* 0xc2fc00001a00780b */ /* 0x000fca0003f2e000 */
[----:B------:R-:W-:Y:S01]  /*3020*/  @!P3 FMUL R38, R38, 0.5 ;  /* 0x3f0000002626b820 */ /* 0x000fe20000400000 */
[----:B------:R-:W1:Y:S01]  /*3030*/  MUFU.EX2 R27, R84 ;  /* 0x00000054001b7308 */ /* 0x000e620000000800 */
[----:B--2---:R-:W-:Y:S01]  /*3040*/  @!P5 FMUL R57, R57, R57 ;  /* 0x000000393939d220 */ /* 0x004fe20000400000 */
[----:B------:R-:W-:Y:S01]  /*3050*/  FSETP.GEU.AND P5, PT, R30, -126, PT ;  /* 0xc2fc00001e00780b */ /* 0x000fe20003fae000 */
[----:B---3--:R-:W-:-:S04]  /*3060*/  FFMA R3, R39, UR10, -R0 ;  /* 0x0000000a27037c23 */ /* 0x008fc80008000800 */
[----:B------:R-:W-:Y:S01]  /*3070*/  @!P1 FMUL R26, R26, 0.5 ;  /* 0x3f0000001a1a9820 */ /* 0x000fe20000400000 */
[----:B------:R-:W2:Y:S01]  /*3080*/  MUFU.EX2 R64, R85 ;  /* 0x0000005500407308 */ /* 0x000ea20000000800 */
[----:B----4-:R-:W-:Y:S01]  /*3090*/  @!P4 FMUL R68, R68, R68 ;  /* 0x000000444444c220 */ /* 0x010fe20000400000 */
[----:B------:R-:W-:-:S05]  /*30a0*/  FSETP.GEU.AND P4, PT, R3, -126, PT ;  /* 0xc2fc00000300780b */ /* 0x000fca0003f8e000 */
[----:B------:R-:W-:Y:S01]  /*30b0*/  @!P5 FMUL R30, R30, 0.5 ;  /* 0x3f0000001e1ed820 */ /* 0x000fe20000400000 */
[----:B------:R3:W4:Y:S01]  /*30c0*/  MUFU.EX2 R43, R38 ;  /* 0x00000026002b7308 */ /* 0x0007220000000800 */
[----:B-1----:R-:W-:Y:S01]  /*30d0*/  @!P6 FMUL R27, R27, R27 ;  /* 0x0000001b1b1be220 */ /* 0x002fe20000400000 */
[----:B------:R-:W-:-:S05]  /*30e0*/  FSETP.GEU.AND P6, PT, R34, -126, PT ;  /* 0xc2fc00002200780b */ /* 0x000fca0003fce000 */
[----:B------:R-:W-:Y:S01]  /*30f0*/  @!P4 FMUL R3, R3, 0.5 ;  /* 0x3f0000000303c820 */ /* 0x000fe20000400000 */
[----:B------:R1:W5:Y:S01]  /*3100*/  MUFU.EX2 R84, R26 ;  /* 0x0000001a00547308 */ /* 0x0003620000000800 */
[----:B--2---:R-:W-:Y:S01]  /*3110*/  @!P2 FMUL R64, R64, R64 ;  /* 0x000000404040a220 */ /* 0x004fe20000400000 */
[----:B------:R-:W-:Y:S01]  /*3120*/  FSETP.GEU.AND P2, PT, R65, -126, PT ;  /* 0xc2fc00004100780b */ /* 0x000fe20003f4e000 */
[----:B---3--:R-:W-:-:S04]  /*3130*/  FFMA R38, R62, UR10, -R0 ;  /* 0x0000000a3e267c23 */ /* 0x008fc80008000800 */
[----:B------:R-:W-:Y:S01]  /*3140*/  @!P6 FMUL R34, R34, 0.5 ;  /* 0x3f0000002222e820 */ /* 0x000fe20000400000 */
[----:B------:R2:W3:Y:S01]  /*3150*/  MUFU.EX2 R35, R30 ;  /* 0x0000001e00237308 */ /* 0x0004e20000000800 */
[----:B-1----:R-:W-:Y:S01]  /*3160*/  FFMA R26, R55, UR10, -R0 ;  /* 0x0000000a371a7c23 */ /* 0x002fe20008000800 */
[----:B----4-:R-:W-:Y:S01]  /*3170*/  @!P3 FMUL R43, R43, R43 ;  /* 0x0000002b2b2bb220 */ /* 0x010fe20000400000 */
[----:B------:R-:W-:-:S04]  /*3180*/  FSETP.GEU.AND P3, PT, R50, -126, PT ;  /* 0xc2fc00003200780b */ /* 0x000fc80003f6e000 */
[----:B------:R-:W-:Y:S01]  /*3190*/  @!P2 FMUL R65, R65, 0.5 ;  /* 0x3f0000004141a820 */ /* 0x000fe20000400000 */
[----:B------:R1:W4:Y:S01]  /*31a0*/  MUFU.EX2 R80, R3 ;  /* 0x0000000300507308 */ /* 0x0003220000000800 */
[----:B-----5:R-:W-:Y:S01]  /*31b0*/  @!P1 FMUL R84, R84, R84 ;  /* 0x0000005454549220 */ /* 0x020fe20000400000 */
[----:B------:R-:W-:Y:S01]  /*31c0*/  FSETP.GEU.AND P1, PT, R26, -126, PT ;  /* 0xc2fc00001a00780b */ /* 0x000fe20003f2e000 */
[----:B--2---:R-:W-:-:S05]  /*31d0*/  FFMA R30, R47, UR10, -R0 ;  /* 0x0000000a2f1e7c23 */ /* 0x004fca0008000800 */
[----:B------:R2:W5:Y:S01]  /*31e0*/  MUFU.EX2 R39, R34 ;  /* 0x0000002200277308 */ /* 0x0005620000000800 */
[----:B---3--:R-:W-:Y:S01]  /*31f0*/  @!P5 FMUL R35, R35, R35 ;  /* 0x000000232323d220 */ /* 0x008fe20000400000 */
[----:B------:R-:W-:Y:S01]  /*3200*/  FSETP.GEU.AND P5, PT, R42, -126, PT ;  /* 0xc2fc00002a00780b */ /* 0x000fe20003fae000 */
[----:B-1----:R-:W-:Y:S01]  /*3210*/  FFMA R3, R51, UR10, -R0 ;  /* 0x0000000a33037c23 */ /* 0x002fe20008000800 */
[----:B------:R-:W-:-:S03]  /*3220*/  @!P3 FMUL R50, R50, 0.5 ;  /* 0x3f0000003232b820 */ /* 0x000fc60000400000 */
[----:B------:R-:W-:Y:S01]  /*3230*/  @!P1 FMUL R26, R26, 0.5 ;  /* 0x3f0000001a1a9820 */ /* 0x000fe20000400000 */
[----:B------:R1:W3:Y:S01]  /*3240*/  MUFU.EX2 R76, R65 ;  /* 0x00000041004c7308 */ /* 0x0002e20000000800 */
[----:B----4-:R-:W-:Y:S01]  /*3250*/  @!P4 FMUL R80, R80, R80 ;  /* 0x000000505050c220 */ /* 0x010fe20000400000 */
[----:B------:R-:W-:Y:S01]  /*3260*/  FSETP.GEU.AND P4, PT, R3, -126, PT ;  /* 0xc2fc00000300780b */ /* 0x000fe20003f8e000 */
[----:B--2---:R-:W-:-:S04]  /*3270*/  FFMA R34, R58, UR10, -R0 ;  /* 0x0000000a3a227c23 */ /* 0x004fc80008000800 */
[----:B------:R-:W-:Y:S01]  /*3280*/  @!P5 FMUL R42, R42, 0.5 ;  /* 0x3f0000002a2ad820 */ /* 0x000fe20000400000 */
[----:B------:R-:W2:Y:S01]  /*3290*/  MUFU.EX2 R55, R50 ;  /* 0x0000003200377308 */ /* 0x000ea20000000800 */
[----:B-----5:R-:W-:Y:S01]  /*32a0*/  @!P6 FMUL R39, R39, R39 ;  /* 0x000000272727e220 */ /* 0x020fe20000400000 */
[----:B------:R-:W-:Y:S01]  /*32b0*/  FSETP.GEU.AND P6, PT, R46, -126, PT ;  /* 0xc2fc00002e00780b */ /* 0x000fe20003fce000 */
[----:B-1----:R-:W-:Y:S01]  /*32c0*/  FADD R65, R36, R57 ;  /* 0x0000003924417221 */ /* 0x002fe20000000000 */
[----:B------:R-:W-:Y:S02]  /*32d0*/  F2FP.F16.F32.PACK_AB R36, R25, R36 ;  /* 0x000000241924723e */ /* 0x000fe400000000ff */
[----:B------:R-:W-:Y:S01]  /*32e0*/  F2FP.F16.F32.PACK_AB R25, R68, R31 ;  /* 0x0000001f4419723e */ /* 0x000fe200000000ff */
[----:B------:R-:W-:Y:S01]  /*32f0*/  @!P4 FMUL R3, R3, 0.5 ;  /* 0x3f0000000303c820 */ /* 0x000fe20000400000 */
[----:B------:R1:W4:Y:S01]  /*3300*/  MUFU.EX2 R62, R26 ;  /* 0x0000001a003e7308 */ /* 0x0003220000000800 */
[----:B---3--:R-:W-:Y:S01]  /*3310*/  @!P2 FMUL R76, R76, R76 ;  /* 0x0000004c4c4ca220 */ /* 0x008fe20000400000 */
[----:B------:R-:W-:-:S05]  /*3320*/  FSETP.GEU.AND P2, PT, R30, -126, PT ;  /* 0xc2fc00001e00780b */ /* 0x000fca0003f4e000 */
[----:B------:R-:W-:Y:S01]  /*3330*/  @!P6 FMUL R46, R46, 0.5 ;  /* 0x3f0000002e2ee820 */ /* 0x000fe20000400000 */
[----:B------:R-:W3:Y:S01]  /*3340*/  MUFU.EX2 R47, R42 ;  /* 0x0000002a002f7308 */ /* 0x000ee20000000800 */
[----:B--2---:R-:W-:Y:S01]  /*3350*/  @!P3 FMUL R55, R55, R55 ;  /* 0x000000373737b220 */ /* 0x004fe20000400000 */
[----:B------:R-:W-:Y:S01]  /*3360*/  FSETP.GEU.AND P3, PT, R38, -126, PT ;  /* 0xc2fc00002600780b */ /* 0x000fe20003f6e000 */
[----:B-1----:R-:W-:-:S04]  /*3370*/  FFMA R26, R70, UR10, -R0 ;  /* 0x0000000a461a7c23 */ /* 0x002fc80008000800 */
[----:B------:R-:W-:Y:S01]  /*3380*/  @!P2 FMUL R30, R30, 0.5 ;  /* 0x3f0000001e1ea820 */ /* 0x000fe20000400000 */
[----:B------:R1:W2:Y:S01]  /*3390*/  MUFU.EX2 R58, R3 ;  /* 0x00000003003a7308 */ /* 0x0002a20000000800 */
[----:B----4-:R-:W-:Y:S01]  /*33a0*/  @!P1 FMUL R62, R62, R62 ;  /* 0x0000003e3e3e9220 */ /* 0x010fe20000400000 */
[----:B------:R-:W-:-:S05]  /*33b0*/  FSETP.GEU.AND P1, PT, R67, -126, PT ;  /* 0xc2fc00004300780b */ /* 0x000fca0003f2e000 */
[----:B------:R-:W-:Y:S01]  /*33c0*/  @!P3 FMUL R38, R38, 0.5 ;  /* 0x3f0000002626b820 */ /* 0x000fe20000400000 */
[----:B------:R-:W4:Y:S01]  /*33d0*/  MUFU.EX2 R51, R46 ;  /* 0x0000002e00337308 */ /* 0x000f220000000800 */
[----:B---3--:R-:W-:Y:S01]  /*33e0*/  @!P5 FMUL R47, R47, R47 ;  /* 0x0000002f2f2fd220 */ /* 0x008fe20000400000 */
[----:B------:R-:W-:Y:S01]  /*33f0*/  FSETP.GEU.AND P5, PT, R54, -126, PT ;  /* 0xc2fc00003600780b */ /* 0x000fe20003fae000 */
[----:B-1----:R-:W-:-:S04]  /*3400*/  FFMA R3, R66, UR10, -R0 ;  /* 0x0000000a42037c23 */ /* 0x002fc80008000800 */
[----:B------:R-:W-:Y:S01]  /*3410*/  @!P1 FMUL R67, R67, 0.5 ;  /* 0x3f00000043439820 */ /* 0x000fe20000400000 */
[----:B------:R1:W3:Y:S01]  /*3420*/  MUFU.EX2 R88, R30 ;  /* 0x0000001e00587308 */ /* 0x0002e20000000800 */
[----:B--2---:R-:W-:Y:S01]  /*3430*/  @!P4 FMUL R58, R58, R58 ;  /* 0x0000003a3a3ac220 */ /* 0x004fe20000400000 */
[----:B------:R-:W-:-:S05]  /*3440*/  FSETP.GEU.AND P4, PT, R63, -126, PT ;  /* 0xc2fc00003f00780b */ /* 0x000fca0003f8e000 */
[----:B------:R-:W-:Y:S01]  /*3450*/  @!P5 FMUL R54, R54, 0.5 ;  /* 0x3f0000003636d820 */ /* 0x000fe20000400000 */
[----:B------:R-:W2:Y:S01]  /*3460*/  MUFU.EX2 R66, R38 ;  /* 0x0000002600427308 */ /* 0x000ea20000000800 */
[----:B----4-:R-:W-:Y:S01]  /*3470*/  @!P6 FMUL R51, R51, R51 ;  /* 0x000000333333e220 */ /* 0x010fe20000400000 */
[----:B------:R-:W-:Y:S01]  /*3480*/  FSETP.GEU.AND P6, PT, R34, -126, PT ;  /* 0xc2fc00002200780b */ /* 0x000fe20003fce000 */
[----:B-1----:R-:W-:-:S04]  /*3490*/  FFMA R30, R59, UR10, -R0 ;  /* 0x0000000a3b1e7c23 */ /* 0x002fc80008000800 */
[----:B------:R-:W-:Y:S01]  /*34a0*/  @!P4 FMUL R63, R63, 0.5 ;  /* 0x3f0000003f3fc820 */ /* 0x000fe20000400000 */
[----:B------:R-:W1:Y:S01]  /*34b0*/  MUFU.EX2 R59, R54 ;  /* 0x00000036003b7308 */ /* 0x000e620000000800 */
[----:B---3--:R-:W-:Y:S01]  /*34c0*/  @!P2 FMUL R88, R88, R88 ;  /* 0x000000585858a220 */ /* 0x008fe20000400000 */
[----:B------:R-:W-:-:S05]  /*34d0*/  FSETP.GEU.AND P2, PT, R30, -126, PT ;  /* 0xc2fc00001e00780b */ /* 0x000fca0003f4e000 */
[----:B------:R-:W-:Y:S01]  /*34e0*/  @!P6 FMUL R34, R34, 0.5 ;  /* 0x3f0000002222e820 */ /* 0x000fe20000400000 */
[----:B------:R-:W3:Y:S01]  /*34f0*/  MUFU.EX2 R67, R67 ;  /* 0x0000004300437308 */ /* 0x000ee20000000800 */
[----:B--2---:R-:W-:Y:S01]  /*3500*/  @!P3 FMUL R66, R66, R66 ;  /* 0x000000424242b220 */ /* 0x004fe20000400000 */
[----:B------:R-:W-:-:S05]  /*3510*/  FSETP.GEU.AND P3, PT, R75, -126, PT ;  /* 0xc2fc00004b00780b */ /* 0x000fca0003f6e000 */
[----:B------:R-:W-:Y:S01]  /*3520*/  @!P2 FMUL R30, R30, 0.5 ;  /* 0x3f0000001e1ea820 */ /* 0x000fe20000400000 */
[----:B------:R2:W4:Y:S01]  /*3530*/  MUFU.EX2 R90, R34 ;  /* 0x00000022005a7308 */ /* 0x0005220000000800 */
[----:B-1----:R-:W-:Y:S01]  /*3540*/  @!P5 FMUL R59, R59, R59 ;  /* 0x0000003b3b3bd220 */ /* 0x002fe20000400000 */
[----:B------:R-:W-:-:S05]  /*3550*/  FSETP.GEU.AND P5, PT, R3, -126, PT ;  /* 0xc2fc00000300780b */ /* 0x000fca0003fae000 */
[----:B------:R-:W-:Y:S01]  /*3560*/  @!P3 FMUL R75, R75, 0.5 ;  /* 0x3f0000004b4bb820 */ /* 0x000fe20000400000 */
[----:B------:R-:W1:Y:S01]  /*3570*/  MUFU.EX2 R63, R63 ;  /* 0x0000003f003f7308 */ /* 0x000e620000000800 */
[----:B---3--:R-:W-:Y:S01]  /*3580*/  @!P1 FMUL R67, R67, R67 ;  /* 0x0000004343439220 */ /* 0x008fe20000400000 */
[----:B------:R-:W-:Y:S01]  /*3590*/  FSETP.GEU.AND P1, PT, R83, -126, PT ;  /* 0xc2fc00005300780b */ /* 0x000fe20003f2e000 */
[----:B--2---:R-:W-:Y:S02]  /*35a0*/  FFMA R34, R74, UR10, -R0 ;  /* 0x0000000a4a227c23 */ /* 0x004fe40008000800 */
[----:B------:R-:W-:Y:S02]  /*35b0*/  FADD R54, R76, R67 ;  /* 0x000000434c367221 */ /* 0x000fe40000000000 */
[----:B------:R-:W-:Y:S01]  /*35c0*/  @!P5 FMUL R3, R3, 0.5 ;  /* 0x3f0000000303d820 */ /* 0x000fe20000400000 */
[----:B------:R2:W3:Y:S01]  /*35d0*/  MUFU.EX2 R61, R30 ;  /* 0x0000001e003d7308 */ /* 0x0004e20000000800 */
[----:B----4-:R-:W-:Y:S01]  /*35e0*/  @!P6 FMUL R90, R90, R90 ;  /* 0x0000005a5a5ae220 */ /* 0x010fe20000400000 */
[----:B------:R-:W-:-:S05]  /*35f0*/  FSETP.GEU.AND P6, PT, R34, -126, PT ;  /* 0xc2fc00002200780b */ /* 0x000fca0003fce000 */
[----:B------:R-:W-:Y:S01]  /*3600*/  @!P1 FMUL R83, R83, 0.5 ;  /* 0x3f00000053539820 */ /* 0x000fe20000400000 */
[----:B------:R4:W5:Y:S01]  /*3610*/  MUFU.EX2 R70, R3 ;  /* 0x0000000300467308 */ /* 0x0009620000000800 */
[--C-:B--2---:R-:W-:Y:S01]  /*3620*/  FFMA R30, R82, UR10, -R0.reuse ;  /* 0x0000000a521e7c23 */ /* 0x104fe20008000800 */
[----:B-1----:R-:W-:Y:S01]  /*3630*/  @!P4 FMUL R63, R63, R63 ;  /* 0x0000003f3f3fc220 */ /* 0x002fe20000400000 */
[----:B------:R-:W-:-:S03]  /*3640*/  FFMA R0, R87, UR10, -R0 ;  /* 0x0000000a57007c23 */ /* 0x000fc60008000800 */
[----:B------:R-:W-:Y:S01]  /*3650*/  FSETP.GEU.AND P4, PT, R30, -126, PT ;  /* 0xc2fc00001e00780b */ /* 0x000fe20003f8e000 */
[----:B------:R-:W-:Y:S01]  /*3660*/  @!P6 FMUL R34, R34, 0.5 ;  /* 0x3f0000002222e820 */ /* 0x000fe20000400000 */
[----:B------:R-:W1:Y:S01]  /*3670*/  MUFU.EX2 R75, R75 ;  /* 0x0000004b004b7308 */ /* 0x000e620000000800 */
[----:B---3--:R-:W-:Y:S01]  /*3680*/  @!P2 FMUL R61, R61, R61 ;  /* 0x0000003d3d3da220 */ /* 0x008fe20000400000 */
[----:B------:R-:W-:Y:S01]  /*3690*/  FSETP.GEU.AND P2, PT, R26, -126, PT ;  /* 0xc2fc00001a00780b */ /* 0x000fe20003f4e000 */
[----:B----4-:R-:W-:Y:S01]  /*36a0*/  FADD R3, R24, R33 ;  /* 0x0000002118037221 */ /* 0x010fe20000000000 */
[----:B------:R-:W-:-:S04]  /*36b0*/  F2FP.F16.F32.PACK_AB R24, R7, R24 ;  /* 0x000000180718723e */ /* 0x000fc800000000ff */
[----:B------:R-:W2:Y:S01]  /*36c0*/  MUFU.EX2 R83, R83 ;  /* 0x0000005300537308 */ /* 0x000ea20000000800 */
[----:B-----5:R-:W-:Y:S01]  /*36d0*/  @!P5 FMUL R70, R70, R70 ;  /* 0x000000464646d220 */ /* 0x020fe20000400000 */
[----:B------:R-:W-:Y:S01]  /*36e0*/  FSETP.GEU.AND P5, PT, R71, -126, PT ;  /* 0xc2fc00004700780b */ /* 0x000fe20003fae000 */
[----:B------:R-:W-:Y:S02]  /*36f0*/  @!P4 FMUL R30, R30, 0.5 ;  /* 0x3f0000001e1ec820 */ /* 0x000fe40000400000 */
[----:B------:R-:W-:Y:S02]  /*3700*/  FADD R50, R39, R70 ;  /* 0x0000004627327221 */ /* 0x000fe40000000000 */
[----:B------:R-:W-:Y:S01]  /*3710*/  @!P2 FMUL R26, R26, 0.5 ;  /* 0x3f0000001a1aa820 */ /* 0x000fe20000400000 */
[----:B------:R3:W4:Y:S01]  /*3720*/  MUFU.EX2 R82, R34 ;  /* 0x0000002200527308 */ /* 0x0007220000000800 */
[----:B-1----:R-:W-:Y:S01]  /*3730*/  @!P3 FMUL R75, R75, R75 ;  /* 0x0000004b4b4bb220 */ /* 0x002fe20000400000 */
[----:B------:R-:W-:-:S03]  /*3740*/  FSETP.GEU.AND P3, PT, R79, -126, PT ;  /* 0xc2fc00004f00780b */ /* 0x000fc60003f6e000 */
[----:B------:R-:W-:Y:S02]  /*3750*/  FADD R85, R84, R75 ;  /* 0x0000004b54557221 */ /* 0x000fe40000000000 */
[----:B------:R-:W-:Y:S01]  /*3760*/  @!P5 FMUL R71, R71, 0.5 ;  /* 0x3f0000004747d820 */ /* 0x000fe20000400000 */
[----:B------:R1:W5:Y:S01]  /*3770*/  MUFU.EX2 R92, R30 ;  /* 0x0000001e005c7308 */ /* 0x0003620000000800 */
[----:B--2---:R-:W-:Y:S01]  /*3780*/  @!P1 FMUL R83, R83, R83 ;  /* 0x0000005353539220 */ /* 0x004fe20000400000 */
[----:B------:R-:W-:Y:S01]  /*3790*/  FSETP.GEU.AND P1, PT, R0, -126, PT ;  /* 0xc2fc00000000780b */ /* 0x000fe20003f2e000 */
[----:B---3--:R-:W-:Y:S02]  /*37a0*/  FADD R34, R15, R52 ;  /* 0x000000340f227221 */ /* 0x008fe40000000000 */
[----:B------:R-:W-:Y:S02]  /*37b0*/  FADD R89, R58, R83 ;  /* 0x000000533a597221 */ /* 0x000fe40000000000 */
[----:B------:R-:W-:Y:S01]  /*37c0*/  @!P3 FMUL R79, R79, 0.5 ;  /* 0x3f0000004f4fb820 */ /* 0x000fe20000400000 */
[----:B------:R2:W-:Y:S01]  /*37d0*/  MUFU.EX2 R74, R26 ;  /* 0x0000001a004a7308 */ /* 0x0005e20000000800 */
[----:B----4-:R-:W-:Y:S01]  /*37e0*/  @!P6 FMUL R82, R82, R82 ;  /* 0x000000525252e220 */ /* 0x010fe20000400000 */
[----:B------:R-:W-:Y:S01]  /*37f0*/  FSETP.GEU.AND P6, PT, R78, -126, PT ;  /* 0xc2fc00004e00780b */ /* 0x000fe20003fce000 */
[----:B-1----:R-:W-:Y:S01]  /*3800*/  FADD R30, R32, R49 ;  /* 0x00000031201e7221 */ /* 0x002fe20000000000 */
[----:B------:R-:W-:Y:S01]  /*3810*/  FADD R54, R54, R89 ;  /* 0x0000005936367221 */ /* 0x000fe20000000000 */
[----:B------:R-:W-:-:S02]  /*3820*/  F2FP.F16.F32.PACK_AB R32, R15, R32 ;  /* 0x000000200f20723e */ /* 0x000fc400000000ff */
[----:B------:R-:W-:Y:S01]  /*3830*/  @!P1 FMUL R0, R0, 0.5 ;  /* 0x3f00000000009820 */ /* 0x000fe20000400000 */
[----:B------:R-:W1:Y:S01]  /*3840*/  MUFU.EX2 R71, R71 ;  /* 0x0000004700477308 */ /* 0x000e620000000800 */
[----:B--2---:R-:W-:Y:S01]  /*3850*/  FADD R26, R28, R41 ;  /* 0x000000291c1a7221 */ /* 0x004fe20000000000 */
[----:B-----5:R-:W-:Y:S01]  /*3860*/  @!P4 FMUL R92, R92, R92 ;  /* 0x0000005c5c5cc220 */ /* 0x020fe20000400000 */
[----:B------:R-:W-:Y:S01]  /*3870*/  FSETP.GEU.AND P4, PT, R86, -126, PT ;  /* 0xc2fc00005600780b */ /* 0x000fe20003f8e000 */
[----:B------:R-:W-:Y:S01]  /*3880*/  FADD R38, R3, R30 ;  /* 0x0000001e03267221 */ /* 0x000fe20000000000 */
[----:B------:R-:W-:Y:S01]  /*3890*/  FADD R73, R26, R65 ;  /* 0x000000411a497221 */ /* 0x000fe20000000000 */
[----:B------:R-:W-:Y:S01]  /*38a0*/  FADD R26, R8, R37 ;  /* 0x00000025081a7221 */ /* 0x000fe20000000000 */
[----:B------:R-:W-:Y:S01]  /*38b0*/  FADD R65, R12, R53 ;  /* 0x000000350c417221 */ /* 0x000fe20000000000 */
[----:B------:R-:W2:Y:S01]  /*38c0*/  MUFU.EX2 R79, R79 ;  /* 0x0000004f004f7308 */ /* 0x000ea20000000800 */
[----:B------:R-:W-:Y:S01]  /*38d0*/  @!P6 FMUL R78, R78, 0.5 ;  /* 0x3f0000004e4ee820 */ /* 0x000fe20000400000 */
[----:B------:R-:W-:Y:S01]  /*38e0*/  FADD R3, R7, R40 ;  /* 0x0000002807037221 */ /* 0x000fe20000000000 */
[----:B------:R-:W-:Y:S01]  /*38f0*/  FADD R46, R26, R65 ;  /* 0x000000411a2e7221 */ /* 0x000fe20000000000 */
[----:B------:R-:W-:Y:S01]  /*3900*/  FADD R65, R14, R27 ;  /* 0x0000001b0e417221 */ /* 0x000fe20000000000 */
[----:B------:R-:W-:Y:S01]  /*3910*/  FADD R26, R10, R45 ;  /* 0x0000002d0a1a7221 */ /* 0x000fe20000000000 */
[----:B------:R-:W-:Y:S01]  /*3920*/  FADD R30, R11, R44 ;  /* 0x0000002c0b1e7221 */ /* 0x000fe20000000000 */
[----:B------:R-:W-:Y:S01]  /*3930*/  FADD R42, R3, R34 ;  /* 0x00000022032a7221 */ /* 0x000fe20000000000 */
[----:B------:R-:W-:Y:S01]  /*3940*/  @!P4 FMUL R86, R86, 0.5 ;  /* 0x3f0000005656c820 */ /* 0x000fe20000400000 */
[----:B------:R-:W-:Y:S01]  /*3950*/  FADD R81, R26, R65 ;  /* 0x000000411a517221 */ /* 0x000fe20000000000 */
[----:B------:R-:W-:Y:S01]  /*3960*/  FADD R77, R30, R69 ;  /* 0x000000451e4d7221 */ /* 0x000fe20000000000 */
[----:B------:R-:W3:Y:S01]  /*3970*/  MUFU.EX2 R65, R0 ;  /* 0x0000000000417308 */ /* 0x000ee20000000800 */
[----:B------:R-:W-:Y:S01]  /*3980*/  FADD R3, R9, R20 ;  /* 0x0000001409037221 */ /* 0x000fe20000000000 */
[----:B------:R-:W-:Y:S01]  /*3990*/  FADD R34, R21, R56 ;  /* 0x0000003815227221 */ /* 0x000fe20000000000 */
[----:B------:R-:W-:Y:S01]  /*39a0*/  FADD R30, R13, R48 ;  /* 0x000000300d1e7221 */ /* 0x000fe20000000000 */
[----:B------:R-:W-:Y:S01]  /*39b0*/  FADD R69, R29, R64 ;  /* 0x000000401d457221 */ /* 0x000fe20000000000 */
[----:B------:R-:W-:Y:S01]  /*39c0*/  FADD R26, R31, R90 ;  /* 0x0000005a1f1a7221 */ /* 0x000fe20000000000 */
[----:B------:R-:W-:Y:S01]  /*39d0*/  FADD R3, R3, R34 ;  /* 0x0000002203037221 */ /* 0x000fe20000000000 */
[----:B------:R-:W-:Y:S01]  /*39e0*/  FADD R87, R55, R92 ;  /* 0x0000005c37577221 */ /* 0x000fe20000000000 */
[----:B------:R-:W4:Y:S01]  /*39f0*/  MUFU.EX2 R78, R78 ;  /* 0x0000004e004e7308 */ /* 0x000f220000000800 */
[----:B------:R-:W-:Y:S01]  /*3a00*/  FADD R30, R30, R69 ;  /* 0x000000451e1e7221 */ /* 0x000fe20000000000 */
[----:B------:R-:W-:Y:S01]  /*3a10*/  FADD R69, R47, R82 ;  /* 0x000000522f457221 */ /* 0x000fe20000000000 */
[----:B------:R-:W-:Y:S01]  /*3a20*/  FADD R34, R68, R61 ;  /* 0x0000003d44227221 */ /* 0x000fe20000000000 */
[----:B-1----:R-:W-:Y:S01]  /*3a30*/  @!P5 FMUL R71, R71, R71 ;  /* 0x000000474747d220 */ /* 0x002fe20000400000 */
[----:B--2---:R-:W-:Y:S01]  /*3a40*/  @!P3 FMUL R79, R79, R79 ;  /* 0x0000004f4f4fb220 */ /* 0x004fe20000400000 */
[----:B------:R-:W-:Y:S01]  /*3a50*/  FADD R91, R26, R69 ;  /* 0x000000451a5b7221 */ /* 0x000fe20000000000 */
[----:B------:R-:W-:Y:S01]  /*3a60*/  FADD R94, R50, R87 ;  /* 0x00000057325e7221 */ /* 0x000fe20000000000 */
[----:B------:R-:W1:Y:S01]  /*3a70*/  MUFU.EX2 R86, R86 ;  /* 0x0000005600567308 */ /* 0x000e620000000800 */
[----:B---3--:R-:W-:Y:S01]  /*3a80*/  @!P1 FMUL R65, R65, R65 ;  /* 0x0000004141419220 */ /* 0x008fe20000400000 */
[----:B------:R-:W-:Y:S01]  /*3a90*/  FADD R93, R34, R85 ;  /* 0x00000055225d7221 */ /* 0x000fe20000000000 */
[----:B------:R-:W-:Y:S01]  /*3aa0*/  FADD R26, R72, R63 ;  /* 0x0000003f481a7221 */ /* 0x000fe20000000000 */
[----:B------:R-:W-:Y:S01]  /*3ab0*/  FADD R85, R88, R79 ;  /* 0x0000004f58557221 */ /* 0x000fe20000000000 */
[----:B------:R-:W-:Y:S01]  /*3ac0*/  FADD R50, R80, R71 ;  /* 0x0000004750327221 */ /* 0x000fe20000000000 */
[----:B------:R-:W-:Y:S01]  /*3ad0*/  FADD R89, R62, R65 ;  /* 0x000000413e597221 */ /* 0x000fe20000000000 */
[----:B------:R-:W-:Y:S01]  /*3ae0*/  @!P2 FMUL R74, R74, R74 ;  /* 0x0000004a4a4aa220 */ /* 0x000fe20000400000 */
[----:B------:R-:W-:Y:S01]  /*3af0*/  FADD R26, R26, R85 ;  /* 0x000000551a1a7221 */ /* 0x000fe20000000000 */
[----:B----4-:R-:W-:Y:S01]  /*3b00*/  @!P6 FMUL R78, R78, R78 ;  /* 0x0000004e4e4ee220 */ /* 0x010fe20000400000 */
[----:B------:R-:W-:Y:S01]  /*3b10*/  FADD R89, R50, R89 ;  /* 0x0000005932597221 */ /* 0x000fe20000000000 */
[----:B------:R-:W-:Y:S01]  /*3b20*/  FADD R0, R35, R66 ;  /* 0x0000004223007221 */ /* 0x000fe20000000000 */
[----:B------:R-:W-:Y:S01]  /*3b30*/  FADD R34, R43, R74 ;  /* 0x0000004a2b227221 */ /* 0x000fe20000000000 */
[----:B------:R-:W-:Y:S01]  /*3b40*/  FADD R69, R51, R78 ;  /* 0x0000004e33457221 */ /* 0x000fe20000000000 */
[----:B------:R-:W-:Y:S01]  /*3b50*/  FADD R89, R26, R89 ;  /* 0x000000591a597221 */ /* 0x000fe20000000000 */
[----:B------:R-:W-:Y:S01]  /*3b60*/  IMAD.U32 R26, RZ, RZ, UR7 ;  /* 0x00000007ff1a7e24 */ /* 0x000fe2000f8e00ff */
[----:B------:R-:W-:Y:S01]  /*3b70*/  UIADD3 UR7, UR49, 0x1, URZ ;  /* 0x0000000131077890 */ /* 0x000fe2000fffe03f */
[----:B-1----:R-:W-:Y:S01]  /*3b80*/  @!P4 FMUL R86, R86, R86 ;  /* 0x000000565656c220 */ /* 0x002fe20000400000 */
[----:B------:R-:W-:Y:S01]  /*3b90*/  FADD R0, R0, R69 ;  /* 0x0000004500007221 */ /* 0x000fe20000000000 */
[----:B------:R-:W-:Y:S01]  /*3ba0*/  FADD R38, R38, R73 ;  /* 0x0000004926267221 */ /* 0x000fe20000000000 */
[----:B------:R-:W-:Y:S01]  /*3bb0*/  UISETP.NE.AND UP0, UPT, UR7, 0x5, UPT ;  /* 0x000000050700788c */ /* 0x000fe2000bf05270 */
[----:B------:R-:W-:Y:S01]  /*3bc0*/  FADD R87, R59, R86 ;  /* 0x000000563b577221 */ /* 0x000fe20000000000 */
[----:B------:R-:W-:Y:S01]  /*3bd0*/  FADD R42, R42, R77 ;  /* 0x0000004d2a2a7221 */ /* 0x000fe20000000000 */
[----:B------:R-:W-:Y:S01]  /*3be0*/  FADD R81, R46, R81 ;  /* 0x000000512e517221 */ /* 0x000fe20000000000 */
[----:B------:R-:W-:Y:S01]  /*3bf0*/  FADD R3, R3, R30 ;  /* 0x0000001e03037221 */ /* 0x000fe20000000000 */
[----:B------:R-:W-:Y:S01]  /*3c00*/  FADD R87, R34, R87 ;  /* 0x0000005722577221 */ /* 0x000fe20000000000 */
[----:B------:R-:W-:Y:S01]  /*3c10*/  USEL UR10, URZ, 0x1, UP0 ;  /* 0x000000013f0a7887 */ /* 0x000fe20008000000 */
[----:B------:R-:W-:Y:S01]  /*3c20*/  FADD R91, R91, R94 ;  /* 0x0000005e5b5b7221 */ /* 0x000fe20000000000 */
[----:B------:R-:W-:Y:S01]  /*3c30*/  FADD R54, R93, R54 ;  /* 0x000000365d367221 */ /* 0x000fe20000000000 */
[----:B------:R-:W-:Y:S01]  /*3c40*/  FADD R0, R0, R87 ;  /* 0x0000005700007221 */ /* 0x000fe20000000000 */
[----:B------:R-:W-:Y:S01]  /*3c50*/  FADD R38, R38, R81 ;  /* 0x0000005126267221 */ /* 0x000fe20000000000 */
[----:B------:R-:W-:Y:S01]  /*3c60*/  FADD R3, R42, R3 ;  /* 0x000000032a037221 */ /* 0x000fe20000000000 */
[----:B------:R-:W-:Y:S01]  /*3c70*/  FADD R89, R54, R89 ;  /* 0x0000005936597221 */ /* 0x000fe20000000000 */
[----:B------:R-:W-:Y:S01]  /*3c80*/  FADD R0, R91, R0 ;  /* 0x000000005b007221 */ /* 0x000fe20000000000 */
[----:B------:R1:W-:Y:S01]  /*3c90*/  SYNCS.ARRIVE.TRANS64.A1T0 RZ, [R26+UR17], RZ ;  /* 0x000000ff1aff79a7 */ /* 0x0003e20008100011 */
[----:B------:R-:W-:Y:S01]  /*3ca0*/  FADD R3, R38, R3 ;  /* 0x0000000326037221 */ /* 0x000fe20000000000 */
[----:B------:R-:W-:Y:S01]  /*3cb0*/  F2FP.F16.F32.PACK_AB R54, R64, R27 ;  /* 0x0000001b4036723e */ /* 0x000fe200000000ff */
[----:B------:R-:W-:Y:S01]  /*3cc0*/  USEL UR7, UR7, URZ, UP0 ;  /* 0x0000003f07077287 */ /* 0x000fe20008000000 */
[----:B------:R-:W-:Y:S01]  /*3cd0*/  LOP3.LUT R22, R22, UR10, RZ, 0x3c, !PT ;  /* 0x0000000a16167c12 */ /* 0x000fe2000f8e3cff */
[----:B------:R-:W-:Y:S01]  /*3ce0*/  FADD R0, R0, R89 ;  /* 0x0000005900007221 */ /* 0x000fe20000000000 */
[----:B------:R-:W-:-:S02]  /*3cf0*/  F2FP.F16.F32.PACK_AB R38, R29, R14 ;  /* 0x0000000e1d26723e */ /* 0x000fc400000000ff */
[----:B------:R-:W-:Y:S02]  /*3d00*/  F2FP.F16.F32.PACK_AB R40, R40, R33 ;  /* 0x000000212828723e */ /* 0x000fe400000000ff */
[----:B------:R-:W-:Y:S02]  /*3d10*/  F2FP.F16.F32.PACK_AB R46, R48, R45 ;  /* 0x0000002d302e723e */ /* 0x000fe400000000ff */
[----:B------:R-:W-:Y:S02]  /*3d20*/  F2FP.F16.F32.PACK_AB R27, R72, R35 ;  /* 0x00000023481b723e */ /* 0x000fe400000000ff */
[----:B------:R-:W-:Y:S02]  /*3d30*/  F2FP.F16.F32.PACK_AB R42, R20, R37 ;  /* 0x00000025142a723e */ /* 0x000fe400000000ff */
[----:B------:R-:W-:Y:S02]  /*3d40*/  F2FP.F16.F32.PACK_AB R44, R44, R41 ;  /* 0x000000292c2c723e */ /* 0x000fe400000000ff */
[----:B------:R-:W-:-:S02]  /*3d50*/  F2FP.F16.F32.PACK_AB R48, R52, R49 ;  /* 0x000000313430723e */ /* 0x000fc400000000ff */
[----:B------:R-:W-:Y:S02]  /*3d60*/  F2FP.F16.F32.PACK_AB R50, R56, R53 ;  /* 0x000000353832723e */ /* 0x000fe400000000ff */
[----:B------:R-:W-:Y:S02]  /*3d70*/  F2FP.F16.F32.PACK_AB R29, R76, R39 ;  /* 0x000000274c1d723e */ /* 0x000fe400000000ff */
[----:B------:R-:W-:Y:S02]  /*3d80*/  F2FP.F16.F32.PACK_AB R31, R80, R43 ;  /* 0x0000002b501f723e */ /* 0x000fe400000000ff */
[----:B------:R-:W-:Y:S02]  /*3d90*/  F2FP.F16.F32.PACK_AB R33, R84, R47 ;  /* 0x0000002f5421723e */ /* 0x000fe400000000ff */
[----:B------:R-:W-:Y:S02]  /*3da0*/  F2FP.F16.F32.PACK_AB R35, R88, R51 ;  /* 0x000000335823723e */ /* 0x000fe400000000ff */
[----:B-1----:R-:W-:-:S02]  /*3db0*/  F2FP.F16.F32.PACK_AB R26, R9, R8 ;  /* 0x00000008091a723e */ /* 0x002fc400000000ff */
        /* <DEDUP_REMOVED lines=11> */
[----:B------:R-:W-:-:S02]  /*3e70*/  F2FP.F16.F32.PACK_AB R51, R79, R78 ;  /* 0x0000004e4f33723e */ /* 0x000fc400000000ff */
[----:B------:R-:W-:Y:S01]  /*3e80*/  F2FP.F16.F32.PACK_AB R53, R83, R92 ;  /* 0x0000005c5335723e */ /* 0x000fe200000000ff */
[----:B------:R-:W-:Y:S06]  /*3e90*/  @!P0 BRA `(.L_x_21) ;  /* 0x0000000000048947 */ /* 0x000fec0003800000 */
[----:B------:R-:W-:Y:S01]  /*3ea0*/  BPT.TRAP 0x1 ;  /* 0x000000040000795c */ /* 0x000fe20000300000 */
.L_x_21:
[----:B------:R-:W-:Y:S01]  /*3eb0*/  ULEA UR10, UR7, UR46, 0x3 ;  /* 0x0000002e070a7291 */ /* 0x000fe2000f8e183f */
[----:B------:R-:W-:-:S08]  /*3ec0*/  SHF.L.U32 R7, R22, 0x1f, RZ ;  /* 0x0000001f16077819 */ /* 0x000fd000000006ff */
[----:B------:R-:W1:Y:S02]  /*3ed0*/  SYNCS.PHASECHK.TRANS64.TRYWAIT P1, [UR10+0xe400], R7 ;  /* 0x00e40007ff0075a7 */ /* 0x000e64000802014a */
[----:B-1----:R-:W-:Y:S05]  /*3ee0*/  @!P1 BRA `(.L_x_22) ;  /* 0x0000008400b49947 */ /* 0x002fea0003800000 */
.L_x_123:
[----:B------:R-:W-:Y:S01]  /*3ef0*/  ULEA UR14, UR7, UR5, 0x9 ;  /* 0x00000005070e7291 */ /* 0x000fe2000f8e483f */
[----:B------:R-:W-:Y:S01]  /*3f00*/  WARPGROUP.ARRIVE ;  /* 0x00000000000079c5 */ /* 0x000fe20000000000 */
[----:B------:R-:W-:Y:S01]  /*3f10*/  UMOV UR11, 0x80000020 ;  /* 0x80000020000b7882 */ /* 0x000fe20000000000 */
[----:B------:R-:W-:-:S04]  /*3f20*/  F2FP.F16.F32.PACK_AB R55, R65, R86 ;  /* 0x000000564137723e */ /* 0x000fc800000000ff */
[----:B------:R-:W-:Y:S02]  /*3f30*/  UMOV UR10, UR14 ;  /* 0x0000000e000a7c82 */ /* 0x000fe40008000000 */
[----:B------:R-:W-:Y:S01]  /*3f40*/  HGMMA.64x32x16.F32 R88, R24, gdesc[UR8].tnspB, RZ, !UPT, gsb0 ;  /* 0x4060000818587df0 */ /* 0x000fe2000c0008ff */
[----:B------:R-:W-:Y:S01]  /*3f50*/  UIADD3 UR10, UR14, 0x40, URZ ;  /* 0x000000400e0a7890 */ /* 0x000fe2000fffe03f */
[----:B------:R-:W-:Y:S01]  /*3f60*/  UMOV UR11, 0x80000020 ;  /* 0x80000020000b7882 */ /* 0x000fe20000000000 */
[----:B------:R-:W-:Y:S02]  /*3f70*/  WARPGROUP.DEPBAR.LE gsb0, 0x0 ;  /* 0x00008000000079c5 */ /* 0x000fe40000010000 */
[----:B------:R-:W-:-:S06]  /*3f80*/  WARPGROUP.ARRIVE ;  /* 0x00000000000079c5 */ /* 0x000fcc0000000000 */
[----:B------:R-:W-:Y:S01]  /*3f90*/  HGMMA.64x32x16.F32 R88, R28, gdesc[UR8].tnspB, R88, gsb0 ;  /* 0x406000081c587df0 */ /* 0x000fe20008000858 */
        /* <DEDUP_REMOVED lines=29> */
[----:B------:R-:W-:Y:S03]  /*4170*/  HGMMA.64x32x16.F32 R88, R52, gdesc[UR8].tnspB, R88, gsb0 ;  /* 0x4060000834587df0 */ /* 0x000fe60008000858 */
[----:B------:R-:W-:Y:S02]  /*4180*/  WARPGROUP.DEPBAR.LE gsb0, 0x0 ;  /* 0x00008000000079c5 */ /* 0x000fe40000010000 */
[----:B------:R-:W-:Y:S05]  /*4190*/  @!P0 BRA `(.L_x_23) ;  /* 0x0000000000048947 */ /* 0x000fea0003800000 */
[----:B------:R-:W-:Y:S01]  /*41a0*/  BPT.TRAP 0x1 ;  /* 0x000000040000795c */ /* 0x000fe20000300000 */
.L_x_23:
[----:B------:R-:W-:Y:S02]  /*41b0*/  UISETP.GT.U32.AND UP0, UPT, UR44, 0x1, UPT ;  /* 0x000000012c00788c */ /* 0x000fe4000bf04070 */
[----:B------:R-:W-:-:S04]  /*41c0*/  UIADD3 UR16, UR16, 0xe428, URZ ;  /* 0x0000e42810107890 */ /* 0x000fc8000fffe03f */
[----:B------:R-:W-:Y:S01]  /*41d0*/  PLOP3.LUT P1, PT, PT, PT, UP0, 0x80, 0x0 ;  /* 0x000000000000781c */ /* 0x000fe20003f2f008 */
[----:B------:R-:W-:-:S09]  /*41e0*/  UPRMT UR16, URZ, 0x654, UR16 ;  /* 0x000006543f107896 */ /* 0x000fd20008000010 */
[----:B------:R-:W-:Y:S03]  /*41f0*/  SYNCS.ARRIVE.TRANS64.RED.A1T0 RZ, [UR16], RZ ;  /* 0x000000ffffff79a7 */ /* 0x000fe60008100410 */
[----:B------:R-:W-:Y:S05]  /*4200*/  @P1 BRA `(.L_x_24) ;  /* 0x0000000000041947 */ /* 0x000fea0003800000 */
[----:B------:R-:W-:Y:S01]  /*4210*/  BPT.TRAP 0x1 ;  /* 0x000000040000795c */ /* 0x000fe20000300000 */
.L_x_24:
[----:B------:R-:W-:Y:S01]  /*4220*/  UIADD3 UR49, UR7, 0x1, URZ ;  /* 0x0000000107317890 */ /* 0x000fe2000fffe03f */
[C---:B------:R-:W-:Y:S01]  /*4230*/  ISETP.GE.AND P2, PT, R5.reuse, 0x3, PT ;  /* 0x000000030500780c */ /* 0x040fe20003f46270 */
[----:B-1----:R-:W-:Y:S02]  /*4240*/  VIADD R8, R108, 0x80 ;  /* 0x000000806c087836 */ /* 0x002fe40000000000 */
[----:B------:R-:W-:Y:S01]  /*4250*/  UISETP.NE.AND UP0, UPT, UR49, 0x5, UPT ;  /* 0x000000053100788c */ /* 0x000fe2000bf05270 */
[----:B------:R-:W-:Y:S02]  /*4260*/  VIADD R7, R5, 0xffffffff ;  /* 0xffffffff05077836 */ /* 0x000fe40000000000 */
[----:B------:R-:W-:Y:S01]  /*4270*/  MOV R5, R8 ;  /* 0x0000000800057202 */ /* 0x000fe20000000f00 */
[----:B------:R-:W-:Y:S02]  /*4280*/  USEL UR10, URZ, 0x1, UP0 ;  /* 0x000000013f0a7887 */ /* 0x000fe40008000000 */
[----:B------:R-:W-:-:S04]  /*4290*/  USEL UR49, UR49, URZ, UP0 ;  /* 0x0000003f31317287 */ /* 0x000fc80008000000 */
[----:B------:R-:W-:Y:S01]  /*42a0*/  LOP3.LUT R22, R22, UR10, RZ, 0x3c, !PT ;  /* 0x0000000a16167c12 */ /* 0x000fe2000f8e3cff */
[----:B------:R-:W-:Y:S07]  /*42b0*/  @!P2 BRA `(.L_x_25) ;  /* 0x0000002400dca947 */ /* 0x000fee0003800000 */
[----:B------:R-:W-:Y:S01]  /*42c0*/  IMAD.MOV.U32 R5, RZ, RZ, R8 ;  /* 0x000000ffff057224 */ /* 0x000fe200078e0008 */
[----:B------:R-:W-:Y:S01]  /*42d0*/  ULDC UR16, c[0x0][0x604] ;  /* 0x0001810000107ab9 */ /* 0x000fe20000000800 */
[----:B------:R-:W-:Y:S02]  /*42e0*/  IMAD.MOV.U32 R11, RZ, RZ, R4 ;  /* 0x000000ffff0b7224 */ /* 0x000fe400078e0004 */
[----:B------:R-:W-:-:S07]  /*42f0*/  IMAD.MOV.U32 R9, RZ, RZ, R6 ;  /* 0x000000ffff097224 */ /* 0x000fce00078e0006 */
.L_x_36:
[----:B------:R-:W-:Y:S05]  /*4300*/  @!P0 BRA `(.L_x_26) ;  /* 0x0000000000048947 */ /* 0x000fea0003800000 */
[----:B------:R-:W-:Y:S01]  /*4310*/  BPT.TRAP 0x1 ;  /* 0x000000040000795c */ /* 0x000fe20000300000 */
.L_x_26:
[----:B------:R-:W-:Y:S01]  /*4320*/  ULEA UR10, UR49, UR46, 0x3 ;  /* 0x0000002e310a7291 */ /* 0x000fe2000f8e183f */
[----:B------:R-:W-:-:S08]  /*4330*/  SHF.L.U32 R4, R22, 0x1f, RZ ;  /* 0x0000001f16047819 */ /* 0x000fd000000006ff */
[----:B------:R-:W1:Y:S02]  /*4340*/  SYNCS.PHASECHK.TRANS64.TRYWAIT P2, [UR10+0xe400], R4 ;  /* 0x00e40004ff0075a7 */ /* 0x000e64000804014a */
[----:B-1----:R-:W-:Y:S05]  /*4350*/  @!P2 BRA `(.L_x_27) ;  /* 0x0000008000b0a947 */ /* 0x002fea0003800000 */
.L_x_124:
[----:B------:R-:W-:Y:S01]  /*4360*/  ULEA UR14, UR49, UR6, 0x9 ;  /* 0x00000006310e7291 */ /* 0x000fe2000f8e483f */
[----:B------:R-:W-:Y:S01]  /*4370*/  WARPGROUP.ARRIVE ;  /* 0x00000000000079c5 */ /* 0x000fe20000000000 */
[----:B------:R-:W-:Y:S01]  /*4380*/  UMOV UR15, 0x80000020 ;  /* 0x80000020000f7882 */ /* 0x000fe20000000000 */
[----:B------:R-:W-:Y:S01]  /*4390*/  UMOV UR11, 0x80000020 ;  /* 0x80000020000b7882 */ /* 0x000fe20000000000 */
[----:B------:R-:W-:Y:S02]  /*43a0*/  UIADD3 UR10, UR14, 0x2, URZ ;  /* 0x000000020e0a7890 */ /* 0x000fe4000fffe03f */
[----:B------:R-:W-:-:S03]  /*43b0*/  UIADD3 UR49, UR49, 0x1, URZ ;  /* 0x0000000131317890 */ /* 0x000fc6000fffe03f */
[----:B------:R-:W-:Y:S01]  /*43c0*/  HGMMA.64x128x16.F32 R24, gdesc[UR12], RZ, !UPT, gsb0 ;  /* 0x01e000000c1879f0 */ /* 0x000fe2000c0008ff */
[----:B------:R-:W-:-:S04]  /*43d0*/  UISETP.NE.AND UP0, UPT, UR49, 0x5, UPT ;  /* 0x000000053100788c */ /* 0x000fc8000bf05270 */
[----:B------:R-:W-:Y:S01]  /*43e0*/  USEL UR49, UR49, URZ, UP0 ;  /* 0x0000003f31317287 */ /* 0x000fe20008000000 */
[----:B------:R-:W-:Y:S02]  /*43f0*/  WARPGROUP.DEPBAR.LE gsb0, 0x0 ;  /* 0x00008000000079c5 */ /* 0x000fe40000010000 */
[----:B------:R-:W-:-:S06]  /*4400*/  WARPGROUP.ARRIVE ;  /* 0x00000000000079c5 */ /* 0x000fcc0000000000 */
[----:B------:R-:W-:Y:S01]  /*4410*/  HGMMA.64x128x16.F32 R24, gdesc[UR8], R24, gsb0 ;  /* 0x01e00000081879f0 */ /* 0x000fe20008000818 */
[----:B------:R-:W-:-:S06]  /*4420*/  USEL UR10, URZ, 0x1, UP0 ;  /* 0x000000013f0a7887 */ /* 0x000fcc0008000000 */
[----:B------:R-:W-:Y:S01]  /*4430*/  LOP3.LUT R22, R22, UR10, RZ, 0x3c, !PT ;  /* 0x0000000a16167c12 */ /* 0x000fe2000f8e3cff */
[----:B------:R-:W-:Y:S02]  /*4440*/  WARPGROUP.DEPBAR.LE gsb0, 0x0 ;  /* 0x00008000000079c5 */ /* 0x000fe40000010000 */
[----:B------:R-:W-:Y:S05]  /*4450*/  @!P0 BRA `(.L_x_28) ;  /* 0x0000000000048947 */ /* 0x000fea0003800000 */
[----:B------:R-:W-:Y:S01]  /*4460*/  BPT.TRAP 0x1 ;  /* 0x000000040000795c */ /* 0x000fe20000300000 */
.L_x_28:
[----:B-1----:R-:W-:Y:S01]  /*4470*/  FMNMX R4, R24, R11, !PT ;  /* 0x0000000b18047209 */ /* 0x002fe20007800000 */
[----:B------:R-:W-:Y:S01]  /*4480*/  ULEA UR10, UR49, UR46, 0x3 ;  /* 0x0000002e310a7291 */ /* 0x000fe2000f8e183f */
[----:B------:R-:W-:Y:S02]  /*4490*/  FMNMX R8, R26, R9, !PT ;  /* 0x000000091a087209 */ /* 0x000fe40007800000 */
[----:B------:R-:W-:Y:S02]  /*44a0*/  FMNMX R13, R25, R4, !PT ;  /* 0x00000004190d7209 */ /* 0x000fe40007800000 */
[----:B------:R-:W-:Y:S02]  /*44b0*/  FMNMX R15, R27, R8, !PT ;  /* 0x000000081b0f7209 */ /* 0x000fe40007800000 */
[----:B------:R-:W-:Y:S02]  /*44c0*/  FMNMX R4, R28, R13, !PT ;  /* 0x0000000d1c047209 */ /* 0x000fe40007800000 */
[----:B------:R-:W-:-:S02]  /*44d0*/  FMNMX R8, R30, R15, !PT ;  /* 0x0000000f1e087209 */ /* 0x000fc40007800000 */
[----:B------:R-:W-:-:S04]  /*44e0*/  FMNMX R13, R29, R4, !PT ;  /* 0x000000041d0d7209 */ /* 0x000fc80007800000 */
        /* <DEDUP_REMOVED lines=27> */
[----:B------:R-:W-:-:S05]  /*46a0*/  FMNMX R6, R85, R4, !PT ;  /* 0x0000000455067209 */ /* 0x000fca0007800000 */
[----:B------:R-:W1:Y:S02]  /*46b0*/  SHFL.BFLY PT, R13, R6, 0x1, 0x1f ;  /* 0x0c201f00060d7f89 */ /* 0x000e6400000e0000 */
[----:B-1----:R-:W-:-:S05]  /*46c0*/  FMNMX R13, R6, R13, !PT ;  /* 0x0000000d060d7209 */ /* 0x002fca0007800000 */
[----:B------:R-:W1:Y:S02]  /*46d0*/  SHFL.BFLY PT, R4, R13, 0x2, 0x1f ;  /* 0x0c401f000d047f89 */ /* 0x000e6400000e0000 */
[----:B-1----:R-:W-:Y:S02]  /*46e0*/  FMNMX R4, R13, R4, !PT ;  /* 0x000000040d047209 */ /* 0x002fe40007800000 */
[----:B------:R-:W-:Y:S02]  /*46f0*/  FMNMX R13, R31, R8, !PT ;  /* 0x000000081f0d7209 */ /* 0x000fe40007800000 */
[----:B------:R-:W-:Y:S02]  /*4700*/  FSETP.NEU.AND P2, PT, R4, -INF , PT ;  /* 0xff8000000400780b */ /* 0x000fe40003f4d000 */
[----:B------:R-:W-:Y:S02]  /*4710*/  FMNMX R6, R34, R13, !PT ;  /* 0x0000000d22067209 */ /* 0x000fe40007800000 */
[----:B------:R-:W-:-:S02]  /*4720*/  FSEL R12, R4, RZ, P2 ;  /* 0x000000ff040c7208 */ /* 0x000fc40001000000 */
[----:B------:R-:W-:-:S03]  /*4730*/  FMNMX R13, R35, R6, !PT ;  /* 0x00000006230d7209 */ /* 0x000fc60007800000 */
[----:B------:R-:W-:Y:S01]  /*4740*/  FMUL R110, R12, UR16 ;  /* 0x000000100c6e7c20 */ /* 0x000fe20008400000 */
[----:B------:R-:W-:Y:S01]  /*4750*/  FMNMX R6, R38, R13, !PT ;  /* 0x0000000d26067209 */ /* 0x000fe20007800000 */
[----:B------:R-:W-:Y:S02]  /*4760*/  FADD R12, -R12, R11 ;  /* 0x0000000b0c0c7221 */ /* 0x000fe40000000100 */
[--C-:B------:R-:W-:Y:S01]  /*4770*/  FFMA R24, R24, UR16, -R110.reuse ;  /* 0x0000001018187c23 */ /* 0x100fe2000800086e */
[--C-:B------:R-:W-:Y:S01]  /*4780*/  FFMA R25, R25, UR16, -R110.reuse ;  /* 0x0000001019197c23 */ /* 0x100fe2000800086e */
[----:B------:R-:W-:Y:S01]  /*4790*/  FMNMX R21, R39, R6, !PT ;  /* 0x0000000627157209 */ /* 0x000fe20007800000 */
[--C-:B------:R-:W-:Y:S01]  /*47a0*/  FFMA R8, R28, UR16, -R110.reuse ;  /* 0x000000101c087c23 */ /* 0x100fe2000800086e */
[--C-:B------:R-:W-:Y:S01]  /*47b0*/  FFMA R15, R29, UR16, -R110.reuse ;  /* 0x000000101d0f7c23 */ /* 0x100fe2000800086e */
[----:B------:R-:W-:Y:S01]  /*47c0*/  FSETP.GEU.AND P6, PT, R24, -126, PT ;  /* 0xc2fc00001800780b */ /* 0x000fe20003fce000 */
[--C-:B------:R-:W-:Y:S01]  /*47d0*/  FFMA R10, R36, UR16, -R110.reuse ;  /* 0x00000010240a7c23 */ /* 0x100fe2000800086e */
[----:B------:R-:W-:Y:S01]  /*47e0*/  FSETP.GEU.AND P3, PT, R25, -126, PT ;  /* 0xc2fc00001900780b */ /* 0x000fe20003f6e000 */
[--C-:B------:R-:W-:Y:S01]  /*47f0*/  FFMA R28, R32, UR16, -R110.reuse ;  /* 0x00000010201c7c23 */ /* 0x100fe2000800086e */
[----:B------:R-:W-:Y:S01]  /*4800*/  FMNMX R6, R42, R21, !PT ;  /* 0x000000152a067209 */ /* 0x000fe20007800000 */
[--C-:B------:R-:W-:Y:S01]  /*4810*/  FFMA R21, R33, UR16, -R110.reuse ;  /* 0x0000001021157c23 */ /* 0x100fe2000800086e */
[----:B------:R-:W-:Y:S01]  /*4820*/  FSETP.GEU.AND P4, PT, R8, -126, PT ;  /* 0xc2fc00000800780b */ /* 0x000fe20003f8e000 */
[--C-:B------:R-:W-:Y:S01]  /*4830*/  FFMA R33, R37, UR16, -R110.reuse ;  /* 0x0000001025217c23 */ /* 0x100fe2000800086e */
[----:B------:R-:W-:Y:S01]  /*4840*/  FSETP.GEU.AND P5, PT, R15, -126, PT ;  /* 0xc2fc00000f00780b */ /* 0x000fe20003fae000 */
[--C-:B------:R-:W-:Y:S01]  /*4850*/  FFMA R14, R44, UR16, -R110.reuse ;  /* 0x000000102c0e7c23 */ /* 0x100fe2000800086e */
[----:B------:R-:W-:Y:S01]  /*4860*/  FSETP.GEU.AND P2, PT, R28, -126, PT ;  /* 0xc2fc00001c00780b */ /* 0x000fe20003f4e000 */
[--C-:B------:R-:W-:Y:S01]  /*4870*/  FFMA R32, R40, UR16, -R110.reuse ;  /* 0x0000001028207c23 */ /* 0x100fe2000800086e */
[--C-:B------:R-:W-:Y:S01]  /*4880*/  FFMA R37, R41, UR16, -R110.reuse ;  /* 0x0000001029257c23 */ /* 0x100fe2000800086e */
[----:B------:R-:W-:Y:S01]  /*4890*/  @!P6 FMUL R24, R24, 0.5 ;  /* 0x3f0000001818e820 */ /* 0x000fe20000400000 */
[--C-:B------:R-:W-:Y:S01]  /*48a0*/  FFMA R41, R45, UR16, -R110.reuse ;  /* 0x000000102d297c23 */ /* 0x100fe2000800086e */
[----:B------:R-:W-:Y:S01]  /*48b0*/  @!P3 FMUL R25, R25, 0.5 ;  /* 0x3f0000001919b820 */ /* 0x000fe20000400000 */
[----:B------:R-:W-:Y:S01]  /*48c0*/  FMNMX R29, R43, R6, !PT ;  /* 0x000000062b1d7209 */ /* 0x000fe20007800000 */
[--C-:B------:R-:W-:Y:S01]  /*48d0*/  FFMA R45, R49, UR16, -R110.reuse ;  /* 0x00000010312d7c23 */ /* 0x100fe2000800086e */
[--C-:B------:R-:W-:Y:S01]  /*48e0*/  FFMA R36, R48, UR16, -R110.reuse ;  /* 0x0000001030247c23 */ /* 0x100fe2000800086e */
[----:B------:R-:W1:Y:S01]  /*48f0*/  MUFU.EX2 R24, R24 ;  /* 0x0000001800187308 */ /* 0x000e620000000800 */
[----:B------:R-:W-:Y:S01]  /*4900*/  @!P4 FMUL R8, R8, 0.5 ;  /* 0x3f0000000808c820 */ /* 0x000fe20000400000 */
[----:B------:R-:W-:Y:S01]  /*4910*/  @!P5 FMUL R15, R15, 0.5 ;  /* 0x3f0000000f0fd820 */ /* 0x000fe20000400000 */
[----:B------:R-:W-:Y:S01]  /*4920*/  FMNMX R6, R46, R29, !PT ;  /* 0x0000001d2e067209 */ /* 0x000fe20007800000 */
[----:B------:R-:W-:Y:S01]  /*4930*/  @!P2 FMUL R28, R28, 0.5 ;  /* 0x3f0000001c1ca820 */ /* 0x000fe20000400000 */
[--C-:B------:R-:W-:Y:S01]  /*4940*/  FFMA R49, R53, UR16, -R110.reuse ;  /* 0x0000001035317c23 */ /* 0x100fe2000800086e */
[--C-:B------:R-:W-:Y:S01]  /*4950*/  FFMA R53, R56, UR16, -R110.reuse ;  /* 0x0000001038357c23 */ /* 0x100fe2000800086e */
[--C-:B------:R-:W-:Y:S01]  /*4960*/  FFMA R20, R52, UR16, -R110.reuse ;  /* 0x0000001034147c23 */ /* 0x100fe2000800086e */
[----:B------:R2:W3:Y:S01]  /*4970*/  MUFU.EX2 R13, R25 ;  /* 0x00000019000d7308 */ /* 0x0004e20000000800 */
[--C-:B------:R-:W-:Y:S01]  /*4980*/  FFMA R44, R61, UR16, -R110.reuse ;  /* 0x000000103d2c7c23 */ /* 0x100fe2000800086e */
[--C-:B------:R-:W-:Y:S01]  /*4990*/  FFMA R40, R57, UR16, -R110.reuse ;  /* 0x0000001039287c23 */ /* 0x100fe2000800086e */
[--C-:B------:R-:W-:Y:S01]  /*49a0*/  FFMA R61, R64, UR16, -R110.reuse ;  /* 0x00000010403d7c23 */ /* 0x100fe2000800086e */
[--C-:B------:R-:W-:Y:S01]  /*49b0*/  FFMA R57, R60, UR16, -R110.reuse ;  /* 0x000000103c397c23 */ /* 0x100fe2000800086e */
[--C-:B------:R-:W-:Y:S01]  /*49c0*/  FFMA R48, R65, UR16, -R110.reuse ;  /* 0x0000001041307c23 */ /* 0x100fe2000800086e */
[--C-:B------:R-:W-:Y:S01]  /*49d0*/  FFMA R65, R68, UR16, -R110.reuse ;  /* 0x0000001044417c23 */ /* 0x100fe2000800086e */
[--C-:B------:R-:W-:Y:S01]  /*49e0*/  FFMA R56, R73, UR16, -R110.reuse ;  /* 0x0000001049387c23 */ /* 0x100fe2000800086e */
[----:B------:R-:W4:Y:S01]  /*49f0*/  MUFU.EX2 R8, R8 ;  /* 0x0000000800087308 */ /* 0x000f220000000800 */
[----:B-1----:R-:W-:Y:S01]  /*4a00*/  @!P6 FMUL R24, R24, R24 ;  /* 0x000000181818e220 */ /* 0x002fe20000400000 */
[----:B------:R-:W-:Y:S01]  /*4a10*/  FSETP.GEU.AND P6, PT, R21, -126, PT ;  /* 0xc2fc00001500780b */ /* 0x000fe20003fce000 */
[--C-:B------:R-:W-:Y:S01]  /*4a20*/  FFMA R52, R69, UR16, -R110.reuse ;  /* 0x0000001045347c23 */ /* 0x100fe2000800086e */
[----:B--2---:R-:W-:Y:S01]  /*4a30*/  FMNMX R25, R47, R6, !PT ;  /* 0x000000062f197209 */ /* 0x004fe20007800000 */
[--C-:B------:R-:W-:Y:S01]  /*4a40*/  FFMA R73, R76, UR16, -R110.reuse ;  /* 0x000000104c497c23 */ /* 0x100fe2000800086e */
[--C-:B------:R-:W-:Y:S01]  /*4a50*/  FFMA R69, R72, UR16, -R110.reuse ;  /* 0x0000001048457c23 */ /* 0x100fe2000800086e */
[--C-:B------:R-:W-:Y:S01]  /*4a60*/  FFMA R60, R77, UR16, -R110.reuse ;  /* 0x000000104d3c7c23 */ /* 0x100fe2000800086e */
[----:B------:R-:W1:Y:S01]  /*4a70*/  MUFU.EX2 R15, R15 ;  /* 0x0000000f000f7308 */ /* 0x000e620000000800 */
[----:B---3--:R-:W-:Y:S01]  /*4a80*/  @!P3 FMUL R13, R13, R13 ;  /* 0x0000000d0d0db220 */ /* 0x008fe20000400000 */
[----:B------:R-:W-:Y:S01]  /*4a90*/  FSETP.GEU.AND P3, PT, R10, -126, PT ;  /* 0xc2fc00000a00780b */ /* 0x000fe20003f6e000 */
[--C-:B------:R-:W-:Y:S01]  /*4aa0*/  FFMA R64, R81, UR16, -R110.reuse ;  /* 0x0000001051407c23 */ /* 0x100fe2000800086e */
[----:B------:R-:W-:Y:S01]  /*4ab0*/  FMNMX R6, R50, R25, !PT ;  /* 0x0000001932067209 */ /* 0x000fe20007800000 */
[--C-:B------:R-:W-:Y:S01]  /*4ac0*/  FFMA R77, R80, UR16, -R110.reuse ;  /* 0x00000010504d7c23 */ /* 0x100fe2000800086e */
[--C-:B------:R-:W-:Y:S01]  /*4ad0*/  FFMA R68, R85, UR16, -R110.reuse ;  /* 0x0000001055447c23 */ /* 0x100fe2000800086e */
[----:B------:R-:W-:Y:S01]  /*4ae0*/  @!P6 FMUL R21, R21, 0.5 ;  /* 0x3f0000001515e820 */ /* 0x000fe20000400000 */
[----:B------:R-:W2:Y:S01]  /*4af0*/  MUFU.EX2 R28, R28 ;  /* 0x0000001c001c7308 */ /* 0x000ea20000000800 */
[----:B----4-:R-:W-:Y:S01]  /*4b00*/  @!P4 FMUL R8, R8, R8 ;  /* 0x000000080808c220 */ /* 0x010fe20000400000 */
[----:B------:R-:W-:Y:S01]  /*4b10*/  FSETP.GEU.AND P4, PT, R33, -126, PT ;  /* 0xc2fc00002100780b */ /* 0x000fe20003f8e000 */
[----:B------:R-:W-:Y:S01]  /*4b20*/  FFMA R81, R84, UR16, -R110 ;  /* 0x0000001054517c23 */ /* 0x000fe2000800086e */
[----:B------:R-:W-:Y:S01]  /*4b30*/  FMNMX R25, R51, R6, !PT ;  /* 0x0000000633197209 */ /* 0x000fe20007800000 */
[----:B------:R-:W-:-:S02]  /*4b40*/  FMUL R12, R12, UR16 ;  /* 0x000000100c0c7c20 */ /* 0x000fc40008400000 */
[----:B------:R-:W-:Y:S01]  /*4b50*/  @!P3 FMUL R10, R10, 0.5 ;  /* 0x3f0000000a0ab820 */ /* 0x000fe20000400000 */
[----:B------:R-:W3:Y:S01]  /*4b60*/  MUFU.EX2 R21, R21 ;  /* 0x0000001500157308 */ /* 0x000ee20000000800 */
[----:B-1----:R-:W-:Y:S01]  /*4b70*/  @!P5 FMUL R15, R15, R15 ;  /* 0x0000000f0f0fd220 */ /* 0x002fe20000400000 */
[----:B------:R-:W-:Y:S02]  /*4b80*/  FSETP.GEU.AND P5, PT, R32, -126, PT ;  /* 0xc2fc00002000780b */ /* 0x000fe40003fae000 */
[----:B------:R-:W-:-:S03]  /*4b90*/  FMNMX R6, R54, R25, !PT ;  /* 0x0000001936067209 */ /* 0x000fc60007800000 */
[----:B------:R-:W-:Y:S01]  /*4ba0*/  @!P4 FMUL R33, R33, 0.5 ;  /* 0x3f0000002121c820 */ /* 0x000fe20000400000 */
[----:B------:R-:W1:Y:S01]  /*4bb0*/  MUFU.EX2 R10, R10 ;  /* 0x0000000a000a7308 */ /* 0x000e620000000800 */
[----:B--2---:R-:W-:Y:S01]  /*4bc0*/  @!P2 FMUL R28, R28, R28 ;  /* 0x0000001c1c1ca220 */ /* 0x004fe20000400000 */
[----:B------:R-:W-:Y:S02]  /*4bd0*/  FSETP.GEU.AND P2, PT, R37, -126, PT ;  /* 0xc2fc00002500780b */ /* 0x000fe40003f4e000 */
[----:B------:R-:W-:-:S03]  /*4be0*/  FMNMX R25, R55, R6, !PT ;  /* 0x0000000637197209 */ /* 0x000fc60007800000 */
[----:B------:R-:W-:Y:S01]  /*4bf0*/  @!P5 FMUL R32, R32, 0.5 ;  /* 0x3f0000002020d820 */ /* 0x000fe20000400000 */
[----:B------:R-:W2:Y:S01]  /*4c00*/  MUFU.EX2 R33, R33 ;  /* 0x0000002100217308 */ /* 0x000ea20000000800 */
[----:B---3--:R-:W-:Y:S01]  /*4c10*/  @!P6 FMUL R21, R21, R21 ;  /* 0x000000151515e220 */ /* 0x008fe20000400000 */
[----:B------:R-:W-:Y:S02]  /*4c20*/  FSETP.GEU.AND P6, PT, R14, -126, PT ;  /* 0xc2fc00000e00780b */ /* 0x000fe40003fce000 */
[----:B------:R-:W-:-:S03]  /*4c30*/  FMNMX R6, R58, R25, !PT ;  /* 0x000000193a067209 */ /* 0x000fc60007800000 */
        /* <DEDUP_REMOVED lines=31> */
[----:B------:R-:W-:Y:S01]  /*4e30*/  FMNMX R25, R71, R6, !PT ;  /* 0x0000000647197209 */ /* 0x000fe20007800000 */
[----:B-1----:R-:W-:Y:S01]  /*4e40*/  @!P4 FMUL R36, R36, R36 ;  /* 0x000000242424c220 */ /* 0x002fe20000400000 */
[----:B------:R-:W-:Y:S01]  /*4e50*/  FSETP.GEU.AND P4, PT, R40, -126, PT ;  /* 0xc2fc00002800780b */ /* 0x000fe20003f8e000 */
[----:B------:R-:W1:Y:S01]  /*4e60*/  MUFU.EX2 R20, R20 ;  /* 0x0000001400147308 */ /* 0x000e620000000800 */
[----:B------:R-:W-:-:S03]  /*4e70*/  FMNMX R6, R74, R25, !PT ;  /* 0x000000194a067209 */ /* 0x000fc60007800000 */
[----:B------:R-:W-:Y:S01]  /*4e80*/  @!P3 FMUL R53, R53, 0.5 ;  /* 0x3f0000003535b820 */ /* 0x000fe20000400000 */
[----:B------:R-:W-:Y:S01]  /*4e90*/  FMNMX R25, R75, R6, !PT ;  /* 0x000000064b197209 */ /* 0x000fe20007800000 */
[----:B--2---:R-:W-:Y:S01]  /*4ea0*/  @!P5 FMUL R45, R45, R45 ;  /* 0x0000002d2d2dd220 */ /* 0x004fe20000400000 */
[----:B------:R-:W-:Y:S01]  /*4eb0*/  FSETP.GEU.AND P5, PT, R57, -126, PT ;  /* 0xc2fc00003900780b */ /* 0x000fe20003fae000 */
[----:B------:R-:W2:Y:S01]  /*4ec0*/  MUFU.EX2 R49, R49 ;  /* 0x0000003100317308 */ /* 0x000ea20000000800 */
[----:B------:R-:W-:-:S03]  /*4ed0*/  FMNMX R6, R78, R25, !PT ;  /* 0x000000194e067209 */ /* 0x000fc60007800000 */
[----:B------:R-:W-:Y:S01]  /*4ee0*/  @!P4 FMUL R40, R40, 0.5 ;  /* 0x3f0000002828c820 */ /* 0x000fe20000400000 */
[----:B------:R-:W-:-:S03]  /*4ef0*/  FMNMX R25, R79, R6, !PT ;  /* 0x000000064f197209 */ /* 0x000fc60007800000 */
[----:B------:R-:W3:Y:S01]  /*4f00*/  MUFU.EX2 R53, R53 ;  /* 0x0000003500357308 */ /* 0x000ee20000000800 */
[----:B-1----:R-:W-:Y:S01]  /*4f10*/  @!P2 FMUL R20, R20, R20 ;  /* 0x000000141414a220 */ /* 0x002fe20000400000 */
[----:B------:R-:W-:Y:S02]  /*4f20*/  FMNMX R6, R82, R25, !PT ;  /* 0x0000001952067209 */ /* 0x000fe40007800000 */
[----:B------:R-:W-:Y:S01]  /*4f30*/  @!P5 FMUL R57, R57, 0.5 ;  /* 0x3f0000003939d820 */ /* 0x000fe20000400000 */
[----:B------:R-:W-:Y:S02]  /*4f40*/  FSETP.GEU.AND P2, PT, R44, -126, PT ;  /* 0xc2fc00002c00780b */ /* 0x000fe40003f4e000 */
[----:B------:R-:W-:Y:S01]  /*4f50*/  FMNMX R25, R83, R6, !PT ;  /* 0x0000000653197209 */ /* 0x000fe20007800000 */
[----:B------:R-:W1:Y:S01]  /*4f60*/  MUFU.EX2 R40, R40 ;  /* 0x0000002800287308 */ /* 0x000e620000000800 */
[----:B--2---:R-:W-:Y:S01]  /*4f70*/  @!P6 FMUL R49, R49, R49 ;  /* 0x000000313131e220 */ /* 0x004fe20000400000 */
[----:B------:R-:W-:-:S02]  /*4f80*/  FSETP.GEU.AND P6, PT, R61, -126, PT ;  /* 0xc2fc00003d00780b */ /* 0x000fc40003fce000 */
[----:B------:R-:W-:-:S04]  /*4f90*/  FMNMX R6, R86, R25, !PT ;  /* 0x0000001956067209 */ /* 0x000fc80007800000 */
[----:B------:R-:W2:Y:S01]  /*4fa0*/  MUFU.EX2 R57, R57 ;  /* 0x0000003900397308 */ /* 0x000ea20000000800 */
[----:B---3--:R-:W-:Y:S01]  /*4fb0*/  @!P3 FMUL R53, R53, R53 ;  /* 0x000000353535b220 */ /* 0x008fe20000400000 */
[----:B------:R-:W-:Y:S01]  /*4fc0*/  FSETP.GEU.AND P3, PT, R48, -126, PT ;  /* 0xc2fc00003000780b */ /* 0x000fe20003f6e000 */
[----:B------:R-:W-:Y:S01]  /*4fd0*/  @!P2 FMUL R44, R44, 0.5 ;  /* 0x3f0000002c2ca820 */ /* 0x000fe20000400000 */
[----:B------:R-:W-:-:S03]  /*4fe0*/  FMNMX R6, R87, R6, !PT ;  /* 0x0000000657067209 */ /* 0x000fc60007800000 */
[----:B------:R-:W-:Y:S02]  /*4ff0*/  @!P6 FMUL R61, R61, 0.5 ;  /* 0x3f0000003d3de820 */ /* 0x000fe40000400000 */
[----:B------:R-:W3:Y:S01]  /*5000*/  SHFL.BFLY PT, R25, R6, 0x1, 0x1f ;  /* 0x0c201f0006197f89 */ /* 0x000ee200000e0000 */
[----:B-1----:R-:W-:Y:S01]  /*5010*/  @!P4 FMUL R40, R40, R40 ;  /* 0x000000282828c220 */ /* 0x002fe20000400000 */
[----:B------:R-:W-:Y:S01]  /*5020*/  FSETP.GEU.AND P4, PT, R65, -126, PT ;  /* 0xc2fc00004100780b */ /* 0x000fe20003f8e000 */
[----:B------:R-:W1:Y:S03]  /*5030*/  MUFU.EX2 R44, R44 ;  /* 0x0000002c002c7308 */ /* 0x000e660000000800 */
[----:B------:R-:W-:Y:S01]  /*5040*/  @!P3 FMUL R48, R48, 0.5 ;  /* 0x3f0000003030b820 */ /* 0x000fe20000400000 */
[----:B--2---:R-:W-:Y:S01]  /*5050*/  @!P5 FMUL R57, R57, R57 ;  /* 0x000000393939d220 */ /* 0x004fe20000400000 */
[----:B------:R-:W-:-:S03]  /*5060*/  FSETP.GEU.AND P5, PT, R52, -126, PT ;  /* 0xc2fc00003400780b */ /* 0x000fc60003fae000 */
[----:B------:R-:W2:Y:S04]  /*5070*/  MUFU.EX2 R61, R61 ;  /* 0x0000003d003d7308 */ /* 0x000ea80000000800 */
[----:B------:R-:W-:-:S04]  /*5080*/  @!P4 FMUL R65, R65, 0.5 ;  /* 0x3f0000004141c820 */ /* 0x000fc80000400000 */
[----:B------:R-:W4:Y:S01]  /*5090*/  MUFU.EX2 R48, R48 ;  /* 0x0000003000307308 */ /* 0x000f220000000800 */
[----:B-1----:R-:W-:Y:S01]  /*50a0*/  @!P2 FMUL R44, R44, R44 ;  /* 0x0000002c2c2ca220 */ /* 0x002fe20000400000 */
[----:B------:R-:W-:Y:S01]  /*50b0*/  FSETP.GEU.AND P2, PT, R69, -126, PT ;  /* 0xc2fc00004500780b */ /* 0x000fe20003f4e000 */
[----:B------:R-:W-:Y:S01]  /*50c0*/  @!P5 FMUL R52, R52, 0.5 ;  /* 0x3f0000003434d820 */ /* 0x000fe20000400000 */
[----:B---3--:R-:W-:-:S04]  /*50d0*/  FMNMX R6, R6, R25, !PT ;  /* 0x0000001906067209 */ /* 0x008fc80007800000 */
[----:B------:R-:W1:Y:S01]  /*50e0*/  MUFU.EX2 R65, R65 ;  /* 0x0000004100417308 */ /* 0x000e620000000800 */
[----:B--2---:R-:W-:Y:S01]  /*50f0*/  @!P6 FMUL R61, R61, R61 ;  /* 0x0000003d3d3de220 */ /* 0x004fe20000400000 */
[----:B------:R-:W-:Y:S01]  /*5100*/  FSETP.GEU.AND P6, PT, R56, -126, PT ;  /* 0xc2fc00003800780b */ /* 0x000fe20003fce000 */
[----:B------:R-:W2:Y:S02]  /*5110*/  SHFL.BFLY PT, R25, R6, 0x2, 0x1f ;  /* 0x0c401f0006197f89 */ /* 0x000ea400000e0000 */
[----:B------:R-:W-:Y:S01]  /*5120*/  FADD R11, R28, R61 ;  /* 0x0000003d1c0b7221 */ /* 0x000fe20000000000 */
[----:B------:R-:W-:Y:S01]  /*5130*/  F2FP.F16.F32.PACK_AB R28, R21, R28 ;  /* 0x0000001c151c723e */ /* 0x000fe200000000ff */
[----:B------:R-:W-:Y:S01]  /*5140*/  @!P2 FMUL R69, R69, 0.5 ;  /* 0x3f0000004545a820 */ /* 0x000fe20000400000 */
[----:B------:R-:W3:Y:S01]  /*5150*/  MUFU.EX2 R52, R52 ;  /* 0x0000003400347308 */ /* 0x000ee20000000800 */
[----:B----4-:R-:W-:Y:S01]  /*5160*/  @!P3 FMUL R48, R48, R48 ;  /* 0x000000303030b220 */ /* 0x010fe20000400000 */
[----:B------:R-:W-:-:S05]  /*5170*/  FSETP.GEU.AND P3, PT, R73, -126, PT ;  /* 0xc2fc00004900780b */ /* 0x000fca0003f6e000 */
[----:B------:R-:W-:Y:S01]  /*5180*/  @!P6 FMUL R56, R56, 0.5 ;  /* 0x3f0000003838e820 */ /* 0x000fe20000400000 */
[----:B------:R-:W4:Y:S01]  /*5190*/  MUFU.EX2 R69, R69 ;  /* 0x0000004500457308 */ /* 0x000f220000000800 */
[----:B-1----:R-:W-:Y:S01]  /*51a0*/  @!P4 FMUL R65, R65, R65 ;  /* 0x000000414141c220 */ /* 0x002fe20000400000 */
[----:B------:R-:W-:-:S05]  /*51b0*/  FSETP.GEU.AND P4, PT, R60, -126, PT ;  /* 0xc2fc00003c00780b */ /* 0x000fca0003f8e000 */
[----:B------:R-:W-:Y:S01]  /*51c0*/  @!P3 FMUL R73, R73, 0.5 ;  /* 0x3f0000004949b820 */ /* 0x000fe20000400000 */
[----:B------:R-:W1:Y:S01]  /*51d0*/  MUFU.EX2 R56, R56 ;  /* 0x0000003800387308 */ /* 0x000e620000000800 */
[----:B---3--:R-:W-:Y:S01]  /*51e0*/  @!P5 FMUL R52, R52, R52 ;  /* 0x000000343434d220 */ /* 0x008fe20000400000 */
[----:B------:R-:W-:Y:S02]  /*51f0*/  FSETP.GEU.AND P5, PT, R77, -126, PT ;  /* 0xc2fc00004d00780b */ /* 0x000fe40003fae000 */
[----:B--2---:R-:W-:-:S03]  /*5200*/  FMNMX R6, R6, R25, !PT ;  /* 0x0000001906067209 */ /* 0x004fc60007800000 */
[----:B------:R-:W-:Y:S01]  /*5210*/  @!P4 FMUL R60, R60, 0.5 ;  /* 0x3f0000003c3cc820 */ /* 0x000fe20000400000 */
[----:B------:R-:W2:Y:S01]  /*5220*/  MUFU.EX2 R73, R73 ;  /* 0x0000004900497308 */ /* 0x000ea20000000800 */
[----:B----4-:R-:W-:Y:S01]  /*5230*/  @!P2 FMUL R69, R69, R69 ;  /* 0x000000454545a220 */ /* 0x010fe20000400000 */
[----:B------:R-:W-:-:S04]  /*5240*/  FSETP.NEU.AND P2, PT, R6, -INF , PT ;  /* 0xff8000000600780b */ /* 0x000fc80003f4d000 */
[----:B------:R-:W-:Y:S01]  /*5250*/  FSEL R72, R6, RZ, P2 ;  /* 0x000000ff06487208 */ /* 0x000fe20001000000 */
[----:B------:R-:W-:Y:S01]  /*5260*/  @!P5 FMUL R77, R77, 0.5 ;  /* 0x3f0000004d4dd820 */ /* 0x000fe20000400000 */
[----:B------:R-:W3:Y:S01]  /*5270*/  MUFU.EX2 R60, R60 ;  /* 0x0000003c003c7308 */ /* 0x000ee20000000800 */
[----:B-1----:R-:W-:Y:S01]  /*5280*/  @!P6 FMUL R56, R56, R56 ;  /* 0x000000383838e220 */ /* 0x002fe20000400000 */
[----:B------:R-:W-:Y:S01]  /*5290*/  FSETP.GEU.AND P6, PT, R64, -126, PT ;  /* 0xc2fc00004000780b */ /* 0x000fe20003fce000 */
[C---:B------:R-:W-:Y:S01]  /*52a0*/  FMUL R25, R72.reuse, UR16 ;  /* 0x0000001048197c20 */ /* 0x040fe20008400000 */
[----:B------:R-:W-:Y:S01]  /*52b0*/  FSETP.GEU.AND P2, PT, R81, -126, PT ;  /* 0xc2fc00005100780b */ /* 0x000fe20003f4e000 */
[----:B------:R-:W-:Y:S01]  /*52c0*/  FADD R111, -R72, R9 ;  /* 0x00000009486f7221 */ /* 0x000fe20000000100 */
[----:B------:R-:W-:Y:S01]  /*52d0*/  FADD R9, R24, R53 ;  /* 0x0000003518097221 */ /* 0x000fe20000000000 */
[--C-:B------:R-:W-:Y:S01]  /*52e0*/  FFMA R26, R26, UR16, -R25.reuse ;  /* 0x000000101a1a7c23 */ /* 0x100fe20008000819 */
[----:B------:R-:W1:Y:S01]  /*52f0*/  MUFU.EX2 R77, R77 ;  /* 0x0000004d004d7308 */ /* 0x000e620000000800 */
[----:B--2---:R-:W-:Y:S01]  /*5300*/  @!P3 FMUL R73, R73, R73 ;  /* 0x000000494949b220 */ /* 0x004fe20000400000 */
[----:B------:R-:W-:Y:S01]  /*5310*/  FSETP.GEU.AND P3, PT, R68, -126, PT ;  /* 0xc2fc00004400780b */ /* 0x000fe20003f6e000 */
[--C-:B------:R-:W-:Y:S01]  /*5320*/  FFMA R30, R30, UR16, -R25.reuse ;  /* 0x000000101e1e7c23 */ /* 0x100fe20008000819 */
[--C-:B------:R-:W-:Y:S01]  /*5330*/  FFMA R27, R27, UR16, -R25.reuse ;  /* 0x000000101b1b7c23 */ /* 0x100fe20008000819 */
[--C-:B------:R-:W-:Y:S01]  /*5340*/  FFMA R34, R34, UR16, -R25.reuse ;  /* 0x0000001022227c23 */ /* 0x100fe20008000819 */
[--C-:B------:R-:W-:Y:S01]  /*5350*/  FFMA R29, R31, UR16, -R25.reuse ;  /* 0x000000101f1d7c23 */ /* 0x100fe20008000819 */
[----:B------:R-:W-:Y:S01]  /*5360*/  @!P6 FMUL R64, R64, 0.5 ;  /* 0x3f0000004040e820 */ /* 0x000fe20000400000 */
[--C-:B------:R-:W-:Y:S01]  /*5370*/  FFMA R38, R38, UR16, -R25.reuse ;  /* 0x0000001026267c23 */ /* 0x100fe20008000819 */
[----:B---3--:R-:W-:Y:S01]  /*5380*/  @!P4 FMUL R60, R60, R60 ;  /* 0x0000003c3c3cc220 */ /* 0x008fe20000400000 */
[----:B------:R-:W-:Y:S01]  /*5390*/  FSETP.GEU.AND P4, PT, R26, -126, PT ;  /* 0xc2fc00001a00780b */ /* 0x000fe20003f8e000 */
[----:B------:R-:W-:Y:S01]  /*53a0*/  @!P2 FMUL R81, R81, 0.5 ;  /* 0x3f0000005151a820 */ /* 0x000fe20000400000 */
[--C-:B------:R-:W-:Y:S01]  /*53b0*/  FFMA R42, R42, UR16, -R25.reuse ;  /* 0x000000102a2a7c23 */ /* 0x100fe20008000819 */
[----:B------:R-:W2:Y:S01]  /*53c0*/  MUFU.EX2 R64, R64 ;  /* 0x0000004000407308 */ /* 0x000ea20000000800 */
[--C-:B------:R-:W-:Y:S01]  /*53d0*/  FFMA R75, R75, UR16, -R25.reuse ;  /* 0x000000104b4b7c23 */ /* 0x100fe20008000819 */
[----:B------:R-:W-:Y:S01]  /*53e0*/  @!P3 FMUL R68, R68, 0.5 ;  /* 0x3f0000004444b820 */ /* 0x000fe20000400000 */
[--C-:B------:R-:W-:Y:S01]  /*53f0*/  FFMA R82, R82, UR16, -R25.reuse ;  /* 0x0000001052527c23 */ /* 0x100fe20008000819 */
[----:B-1----:R-:W-:Y:S01]  /*5400*/  @!P5 FMUL R77, R77, R77 ;  /* 0x0000004d4d4dd220 */ /* 0x002fe20000400000 */
[----:B------:R-:W-:Y:S01]  /*5410*/  FSETP.GEU.AND P5, PT, R27, -126, PT ;  /* 0xc2fc00001b00780b */ /* 0x000fe20003fae000 */
[--C-:B------:R-:W-:Y:S01]  /*5420*/  FFMA R83, R83, UR16, -R25.reuse ;  /* 0x0000001053537c23 */ /* 0x100fe20008000819 */
[--C-:B------:R-:W-:Y:S01]  /*5430*/  FFMA R71, R71, UR16, -R25.reuse ;  /* 0x0000001047477c23 */ /* 0x100fe20008000819 */
[----:B------:R-:W1:Y:S01]  /*5440*/  MUFU.EX2 R68, R68 ;  /* 0x0000004400447308 */ /* 0x000e620000000800 */
[--C-:B------:R-:W-:Y:S01]  /*5450*/  FFMA R79, R79, UR16, -R25.reuse ;  /* 0x000000104f4f7c23 */ /* 0x100fe20008000819 */
[----:B------:R-:W-:Y:S01]  /*5460*/  @!P4 FMUL R26, R26, 0.5 ;  /* 0x3f0000001a1ac820 */ /* 0x000fe20000400000 */
[--C-:B------:R-:W-:Y:S01]  /*5470*/  FFMA R86, R86, UR16, -R25.reuse ;  /* 0x0000001056567c23 */ /* 0x100fe20008000819 */
[----:B------:R-:W-:Y:S01]  /*5480*/  FFMA R87, R87, UR16, -R25 ;  /* 0x0000001057577c23 */ /* 0x000fe20008000819 */
[----:B------:R-:W-:Y:S01]  /*5490*/  FMUL R111, R111, UR16 ;  /* 0x000000106f6f7c20 */ /* 0x000fe20008400000 */
[----:B------:R-:W-:-:S02]  /*54a0*/  F2FP.F16.F32.PACK_AB R24, R13, R24 ;  /* 0x000000180d18723e */ /* 0x000fc400000000ff */
[----:B------:R-:W3:Y:S01]  /*54b0*/  MUFU.EX2 R81, R81 ;  /* 0x0000005100517308 */ /* 0x000ee20000000800 */
[----:B--2---:R-:W-:Y:S01]  /*54c0*/  @!P6 FMUL R64, R64, R64 ;  /* 0x000000404040e220 */ /* 0x004fe20000400000 */
[----:B------:R-:W-:Y:S01]  /*54d0*/  FSETP.GEU.AND P6, PT, R30, -126, PT ;  /* 0xc2fc00001e00780b */ /* 0x000fe20003fce000 */
[----:B------:R-:W-:-:S05]  /*54e0*/  @!P5 FMUL R27, R27, 0.5 ;  /* 0x3f0000001b1bd820 */ /* 0x000fca0000400000 */
[----:B------:R2:W4:Y:S01]  /*54f0*/  MUFU.EX2 R76, R26 ;  /* 0x0000001a004c7308 */ /* 0x0005220000000800 */
[----:B-1----:R-:W-:Y:S01]  /*5500*/  @!P3 FMUL R68, R68, R68 ;  /* 0x000000444444b220 */ /* 0x002fe20000400000 */
[----:B------:R-:W-:-:S05]  /*5510*/  FSETP.GEU.AND P3, PT, R34, -126, PT ;  /* 0xc2fc00002200780b */ /* 0x000fca0003f6e000 */
[----:B------:R-:W-:Y:S01]  /*5520*/  @!P6 FMUL R30, R30, 0.5 ;  /* 0x3f0000001e1ee820 */ /* 0x000fe20000400000 */
[----:B------:R1:W5:Y:S01]  /*5530*/  MUFU.EX2 R31, R27 ;  /* 0x0000001b001f7308 */ /* 0x0003620000000800 */
[----:B---3--:R-:W-:Y:S01]  /*5540*/  @!P2 FMUL R81, R81, R81 ;  /* 0x000000515151a220 */ /* 0x008fe20000400000 */
[----:B------:R-:W-:Y:S01]  /*5550*/  FSETP.GEU.AND P2, PT, R29, -126, PT ;  /* 0xc2fc00001d00780b */ /* 0x000fe20003f4e000 */
[----:B--2---:R-:W-:-:S04]  /*5560*/  FFMA R26, R35, UR16, -R25 ;  /* 0x00000010231a7c23 */ /* 0x004fc80008000819 */
        /* <DEDUP_REMOVED lines=13> */
[----:B------:R-:W-:Y:S01]  /*5640*/  @!P4 FMUL R26, R26, 0.5 ;  /* 0x3f0000001a1ac820 */ /* 0x000fe20000400000 */
[----:B-1----:R-:W-:-:S03]  /*5650*/  FFMA R34, R51, UR16, -R25 ;  /* 0x0000001033227c23 */ /* 0x002fc60008000819 */
[----:B------:R-:W-:Y:S01]  /*5660*/  @!P5 FMUL R38, R38, 0.5 ;  /* 0x3f0000002626d820 */ /* 0x000fe20000400000 */
[----:B------:R1:W3:Y:S01]  /*5670*/  MUFU.EX2 R39, R26 ;  /* 0x0000001a00277308 */ /* 0x0002e20000000800 */
[----:B--2---:R-:W-:Y:S01]  /*5680*/  FFMA R29, R43, UR16, -R25 ;  /* 0x000000102b1d7c23 */ /* 0x004fe20008000819 */
[----:B----4-:R-:W-:-:S04]  /*5690*/  @!P3 FMUL R84, R84, R84 ;  /* 0x000000545454b220 */ /* 0x010fc80000400000 */
[----:B------:R-:W-:Y:S01]  /*56a0*/  FSETP.GEU.AND P3, PT, R29, -126, PT ;  /* 0xc2fc00001d00780b */ /* 0x000fe20003f6e000 */
[----:B------:R-:W-:Y:S01]  /*56b0*/  @!P6 FMUL R27, R27, 0.5 ;  /* 0x3f0000001b1be820 */ /* 0x000fe20000400000 */
[----:B------:R-:W2:Y:S01]  /*56c0*/  MUFU.EX2 R85, R38 ;  /* 0x0000002600557308 */ /* 0x000ea20000000800 */
[----:B-----5:R-:W-:Y:S01]  /*56d0*/  @!P2 FMUL R35, R35, R35 ;  /* 0x000000232323a220 */ /* 0x020fe20000400000 */
[----:B------:R-:W-:Y:S01]  /*56e0*/  FSETP.GEU.AND P2, PT, R42, -126, PT ;  /* 0xc2fc00002a00780b */ /* 0x000fe20003f4e000 */
[----:B-1----:R-:W-:-:S05]  /*56f0*/  FFMA R26, R46, UR16, -R25 ;  /* 0x000000102e1a7c23 */ /* 0x002fca0008000819 */
[----:B------:R1:W4:Y:S01]  /*5700*/  MUFU.EX2 R110, R27 ;  /* 0x0000001b006e7308 */ /* 0x0003220000000800 */
[----:B---3--:R-:W-:Y:S01]  /*5710*/  @!P4 FMUL R39, R39, R39 ;  /* 0x000000272727c220 */ /* 0x008fe20000400000 */
[----:B------:R-:W-:Y:S01]  /*5720*/  FSETP.GEU.AND P4, PT, R26, -126, PT ;  /* 0xc2fc00001a00780b */ /* 0x000fe20003f8e000 */
[----:B------:R-:W-:-:S04]  /*5730*/  @!P3 FMUL R29, R29, 0.5 ;  /* 0x3f0000001d1db820 */ /* 0x000fc80000400000 */
[----:B------:R-:W-:Y:S01]  /*5740*/  @!P2 FMUL R42, R42, 0.5 ;  /* 0x3f0000002a2aa820 */ /* 0x000fe20000400000 */
[----:B------:R3:W5:Y:S01]  /*5750*/  MUFU.EX2 R46, R29 ;  /* 0x0000001d002e7308 */ /* 0x0007620000000800 */
[----:B-1----:R-:W-:Y:S01]  /*5760*/  FFMA R27, R50, UR16, -R25 ;  /* 0x00000010321b7c23 */ /* 0x002fe20008000819 */
[----:B--2---:R-:W-:Y:S01]  /*5770*/  @!P5 FMUL R85, R85, R85 ;  /* 0x000000555555d220 */ /* 0x004fe20000400000 */
[----:B------:R-:W-:-:S04]  /*5780*/  FSETP.GEU.AND P5, PT, R30, -126, PT ;  /* 0xc2fc00001e00780b */ /* 0x000fc80003fae000 */
[----:B------:R-:W-:Y:S01]  /*5790*/  @!P4 FMUL R26, R26, 0.5 ;  /* 0x3f0000001a1ac820 */ /* 0x000fe20000400000 */
[----:B------:R-:W1:Y:S01]  /*57a0*/  MUFU.EX2 R43, R42 ;  /* 0x0000002a002b7308 */ /* 0x000e620000000800 */
[----:B----4-:R-:W-:Y:S01]  /*57b0*/  @!P6 FMUL R110, R110, R110 ;  /* 0x0000006e6e6ee220 */ /* 0x010fe20000400000 */
[----:B------:R-:W-:Y:S01]  /*57c0*/  FSETP.GEU.AND P6, PT, R27, -126, PT ;  /* 0xc2fc00001b00780b */ /* 0x000fe20003fce000 */
[----:B---3--:R-:W-:-:S05]  /*57d0*/  FFMA R29, R54, UR16, -R25 ;  /* 0x00000010361d7c23 */ /* 0x008fca0008000819 */
[----:B------:R-:W-:Y:S01]  /*57e0*/  @!P5 FMUL R30, R30, 0.5 ;  /* 0x3f0000001e1ed820 */ /* 0x000fe20000400000 */
[----:B-----5:R-:W-:Y:S01]  /*57f0*/  @!P3 FMUL R46, R46, R46 ;  /* 0x0000002e2e2eb220 */ /* 0x020fe20000400000 */
[----:B------:R2:W3:Y:S01]  /*5800*/  MUFU.EX2 R47, R26 ;  /* 0x0000001a002f7308 */ /* 0x0004e20000000800 */
[----:B------:R-:W-:-:S04]  /*5810*/  FSETP.GEU.AND P3, PT, R29, -126, PT ;  /* 0xc2fc00001d00780b */ /* 0x000fc80003f6e000 */
[----:B------:R-:W-:Y:S01]  /*5820*/  @!P6 FMUL R27, R27, 0.5 ;  /* 0x3f0000001b1be820 */ /* 0x000fe20000400000 */
[----:B-1----:R-:W-:Y:S02]  /*5830*/  @!P2 FMUL R43, R43, R43 ;  /* 0x0000002b2b2ba220 */ /* 0x002fe40000400000 */
[----:B------:R1:W4:Y:S01]  /*5840*/  MUFU.EX2 R50, R30 ;  /* 0x0000001e00327308 */ /* 0x0003220000000800 */
[----:B------:R-:W-:Y:S01]  /*5850*/  FSETP.GEU.AND P2, PT, R34, -126, PT ;  /* 0xc2fc00002200780b */ /* 0x000fe20003f4e000 */
[----:B--2---:R-:W-:-:S04]  /*5860*/  FFMA R26, R55, UR16, -R25 ;  /* 0x00000010371a7c23 */ /* 0x004fc80008000819 */
[----:B------:R-:W-:Y:S02]  /*5870*/  @!P3 FMUL R29, R29, 0.5 ;  /* 0x3f0000001d1db820 */ /* 0x000fe40000400000 */
[----:B------:R2:W5:Y:S01]  /*5880*/  MUFU.EX2 R51, R27 ;  /* 0x0000001b00337308 */ /* 0x0005620000000800 */
[----:B-1----:R-:W-:Y:S01]  /*5890*/  FFMA R30, R58, UR16, -R25 ;  /* 0x000000103a1e7c23 */ /* 0x002fe20008000819 */
[----:B---3--:R-:W-:Y:S01]  /*58a0*/  @!P4 FMUL R47, R47, R47 ;  /* 0x0000002f2f2fc220 */ /* 0x008fe20000400000 */
[----:B------:R-:W-:-:S03]  /*58b0*/  FSETP.GEU.AND P4, PT, R26, -126, PT ;  /* 0xc2fc00001a00780b */ /* 0x000fc60003f8e000 */
[----:B------:R-:W-:Y:S02]  /*58c0*/  @!P2 FMUL R34, R34, 0.5 ;  /* 0x3f0000002222a820 */ /* 0x000fe40000400000 */
[----:B------:R1:W3:Y:S01]  /*58d0*/  MUFU.EX2 R55, R29 ;  /* 0x0000001d00377308 */ /* 0x0002e20000000800 */
[----:B--2---:R-:W-:Y:S01]  /*58e0*/  FFMA R27, R59, UR16, -R25 ;  /* 0x000000103b1b7c23 */ /* 0x004fe20008000819 */
[----:B----4-:R-:W-:Y:S01]  /*58f0*/  @!P5 FMUL R50, R50, R50 ;  /* 0x000000323232d220 */ /* 0x010fe20000400000 */
[----:B------:R-:W-:-:S05]  /*5900*/  FSETP.GEU.AND P5, PT, R30, -126, PT ;  /* 0xc2fc00001e00780b */ /* 0x000fca0003fae000 */
[----:B------:R2:W4:Y:S01]  /*5910*/  MUFU.EX2 R54, R34 ;  /* 0x0000002200367308 */ /* 0x0005220000000800 */
[----:B-----5:R-:W-:Y:S01]  /*5920*/  @!P6 FMUL R51, R51, R51 ;  /* 0x000000333333e220 */ /* 0x020fe20000400000 */
[----:B------:R-:W-:Y:S01]  /*5930*/  FSETP.GEU.AND P6, PT, R27, -126, PT ;  /* 0xc2fc00001b00780b */ /* 0x000fe20003fce000 */
[----:B-1----:R-:W-:Y:S01]  /*5940*/  FFMA R29, R63, UR16, -R25 ;  /* 0x000000103f1d7c23 */ /* 0x002fe20008000819 */
[----:B------:R-:W-:-:S04]  /*5950*/  @!P4 FMUL R26, R26, 0.5 ;  /* 0x3f0000001a1ac820 */ /* 0x000fc80000400000 */
[----:B------:R-:W-:Y:S01]  /*5960*/  @!P5 FMUL R30, R30, 0.5 ;  /* 0x3f0000001e1ed820 */ /* 0x000fe20000400000 */
[----:B--2---:R-:W-:Y:S01]  /*5970*/  FFMA R34, R62, UR16, -R25 ;  /* 0x000000103e227c23 */ /* 0x004fe20008000819 */
[----:B---3--:R-:W-:Y:S01]  /*5980*/  @!P3 FMUL R55, R55, R55 ;  /* 0x000000373737b220 */ /* 0x008fe20000400000 */
[----:B------:R1:W2:Y:S01]  /*5990*/  MUFU.EX2 R58, R26 ;  /* 0x0000001a003a7308 */ /* 0x0002a20000000800 */
[----:B------:R-:W-:-:S03]  /*59a0*/  FSETP.GEU.AND P3, PT, R29, -126, PT ;  /* 0xc2fc00001d00780b */ /* 0x000fc60003f6e000 */
[----:B------:R-:W-:Y:S01]  /*59b0*/  @!P6 FMUL R27, R27, 0.5 ;  /* 0x3f0000001b1be820 */ /* 0x000fe20000400000 */
[----:B----4-:R-:W-:Y:S01]  /*59c0*/  @!P2 FMUL R54, R54, R54 ;  /* 0x000000363636a220 */ /* 0x010fe20000400000 */
[----:B------:R-:W-:Y:S02]  /*59d0*/  FSETP.GEU.AND P2, PT, R34, -126, PT ;  /* 0xc2fc00002200780b */ /* 0x000fe40003f4e000 */
[----:B------:R3:W4:Y:S01]  /*59e0*/  MUFU.EX2 R62, R27 ;  /* 0x0000001b003e7308 */ /* 0x0007220000000800 */
[----:B-1----:R-:W-:-:S05]  /*59f0*/  FFMA R26, R66, UR16, -R25 ;  /* 0x00000010421a7c23 */ /* 0x002fca0008000819 */
[----:B------:R-:W-:Y:S02]  /*5a00*/  @!P3 FMUL R29, R29, 0.5 ;  /* 0x3f0000001d1db820 */ /* 0x000fe40000400000 */
[----:B------:R1:W5:Y:S01]  /*5a10*/  MUFU.EX2 R59, R30 ;  /* 0x0000001e003b7308 */ /* 0x0003620000000800 */
[----:B---3--:R-:W-:Y:S01]  /*5a20*/  FFMA R27, R70, UR16, -R25 ;  /* 0x00000010461b7c23 */ /* 0x008fe20008000819 */
[----:B--2---:R-:W-:Y:S01]  /*5a30*/  @!P4 FMUL R58, R58, R58 ;  /* 0x0000003a3a3ac220 */ /* 0x004fe20000400000 */
[----:B------:R-:W-:Y:S01]  /*5a40*/  FSETP.GEU.AND P4, PT, R26, -126, PT ;  /* 0xc2fc00001a00780b */ /* 0x000fe20003f8e000 */
[----:B------:R-:W-:-:S04]  /*5a50*/  @!P2 FMUL R34, R34, 0.5 ;  /* 0x3f0000002222a820 */ /* 0x000fc80000400000 */
[----:B------:R2:W3:Y:S01]  /*5a60*/  MUFU.EX2 R66, R29 ;  /* 0x0000001d00427308 */ /* 0x0004e20000000800 */
[----:B-1----:R-:W-:Y:S01]  /*5a70*/  FFMA R30, R67, UR16, -R25 ;  /* 0x00000010431e7c23 */ /* 0x002fe20008000819 */
[----:B----4-:R-:W-:Y:S01]  /*5a80*/  @!P6 FMUL R62, R62, R62 ;  /* 0x0000003e3e3ee220 */ /* 0x010fe20000400000 */
[----:B------:R-:W-:-:S05]  /*5a90*/  FSETP.GEU.AND P6, PT, R27, -126, PT ;  /* 0xc2fc00001b00780b */ /* 0x000fca0003fce000 */
[----:B------:R1:W4:Y:S01]  /*5aa0*/  MUFU.EX2 R63, R34 ;  /* 0x00000022003f7308 */ /* 0x0003220000000800 */
[----:B-----5:R-:W-:Y:S01]  /*5ab0*/  @!P5 FMUL R59, R59, R59 ;  /* 0x0000003b3b3bd220 */ /* 0x020fe20000400000 */
[----:B------:R-:W-:Y:S01]  /*5ac0*/  FSETP.GEU.AND P5, PT, R30, -126, PT ;  /* 0xc2fc00001e00780b */ /* 0x000fe20003fae000 */
[----:B------:R-:W-:Y:S01]  /*5ad0*/  @!P4 FMUL R26, R26, 0.5 ;  /* 0x3f0000001a1ac820 */ /* 0x000fe20000400000 */
[----:B--2---:R-:W-:-:S04]  /*5ae0*/  FFMA R29, R78, UR16, -R25 ;  /* 0x000000104e1d7c23 */ /* 0x004fc80008000819 */
[----:B------:R-:W-:Y:S01]  /*5af0*/  @!P6 FMUL R27, R27, 0.5 ;  /* 0x3f0000001b1be820 */ /* 0x000fe20000400000 */
[----:B-1----:R-:W-:Y:S01]  /*5b00*/  FFMA R34, R74, UR16, -R25 ;  /* 0x000000104a227c23 */ /* 0x002fe20008000819 */
[----:B---3--:R-:W-:Y:S01]  /*5b10*/  @!P3 FMUL R66, R66, R66 ;  /* 0x000000424242b220 */ /* 0x008fe20000400000 */
[----:B------:R1:W2:Y:S01]  /*5b20*/  MUFU.EX2 R67, R26 ;  /* 0x0000001a00437308 */ /* 0x0002a20000000800 */
[----:B------:R-:W-:Y:S02]  /*5b30*/  FADD R25, R21, R48 ;  /* 0x0000003015197221 */ /* 0x000fe40000000000 */
[----:B------:R-:W-:Y:S01]  /*5b40*/  FSETP.GEU.AND P3, PT, R34, -126, PT ;  /* 0xc2fc00002200780b */ /* 0x000fe20003f6e000 */
[----:B------:R-:W-:Y:S01]  /*5b50*/  @!P5 FMUL R30, R30, 0.5 ;  /* 0x3f0000001e1ed820 */ /* 0x000fe20000400000 */
[----:B----4-:R-:W-:Y:S01]  /*5b60*/  @!P2 FMUL R63, R63, R63 ;  /* 0x0000003f3f3fa220 */ /* 0x010fe20000400000 */
[----:B------:R-:W-:Y:S02]  /*5b70*/  FSETP.GEU.AND P2, PT, R71, -126, PT ;  /* 0xc2fc00004700780b */ /* 0x000fe40003f4e000 */
[----:B------:R3:W4:Y:S01]  /*5b80*/  MUFU.EX2 R74, R27 ;  /* 0x0000001b004a7308 */ /* 0x0007220000000800 */
[----:B-1----:R-:W-:Y:S01]  /*5b90*/  FADD R26, R32, R69 ;  /* 0x00000045201a7221 */ /* 0x002fe20000000000 */
[----:B------:R-:W-:-:S06]  /*5ba0*/  F2FP.F16.F32.PACK_AB R32, R37, R32 ;  /* 0x000000202520723e */ /* 0x000fcc00000000ff */
[----:B------:R1:W5:Y:S01]  /*5bb0*/  MUFU.EX2 R70, R30 ;  /* 0x0000001e00467308 */ /* 0x0003620000000800 */
[----:B------:R-:W-:Y:S01]  /*5bc0*/  @!P3 FMUL R34, R34, 0.5 ;  /* 0x3f0000002222b820 */ /* 0x000fe20000400000 */
[----:B--2---:R-:W-:Y:S01]  /*5bd0*/  @!P4 FMUL R67, R67, R67 ;  /* 0x000000434343c220 */ /* 0x004fe20000400000 */
[----:B------:R-:W-:Y:S01]  /*5be0*/  FSETP.GEU.AND P4, PT, R75, -126, PT ;  /* 0xc2fc00004b00780b */ /* 0x000fe20003f8e000 */
[----:B------:R-:W-:Y:S01]  /*5bf0*/  @!P2 FMUL R71, R71, 0.5 ;  /* 0x3f0000004747a820 */ /* 0x000fe20000400000 */
[----:B---3--:R-:W-:Y:S01]  /*5c00*/  FADD R27, R9, R26 ;  /* 0x0000001a091b7221 */ /* 0x008fe20000000000 */
[----:B------:R-:W-:Y:S01]  /*5c10*/  FADD R9, R13, R40 ;  /* 0x000000280d097221 */ /* 0x000fe20000000000 */
[----:B------:R-:W-:Y:S01]  /*5c20*/  FADD R26, R37, R56 ;  /* 0x00000038251a7221 */ /* 0x000fe20000000000 */
[----:B------:R2:W3:Y:S01]  /*5c30*/  MUFU.EX2 R78, R34 ;  /* 0x00000022004e7308 */ /* 0x0004e20000000800 */
[----:B----4-:R-:W-:Y:S01]  /*5c40*/  @!P6 FMUL R74, R74, R74 ;  /* 0x0000004a4a4ae220 */ /* 0x010fe20000400000 */
[----:B------:R-:W-:Y:S01]  /*5c50*/  FSETP.GEU.AND P6, PT, R82, -126, PT ;  /* 0xc2fc00005200780b */ /* 0x000fe20003fce000 */
[----:B-1----:R-:W-:Y:S01]  /*5c60*/  FADD R30, R36, R77 ;  /* 0x0000004d241e7221 */ /* 0x002fe20000000000 */
[----:B------:R-:W-:Y:S01]  /*5c70*/  FADD R112, R84, R67 ;  /* 0x0000004354707221 */ /* 0x000fe20000000000 */
[----:B------:R-:W-:-:S02]  /*5c80*/  F2FP.F16.F32.PACK_AB R36, R45, R36 ;  /* 0x000000242d24723e */ /* 0x000fc400000000ff */
[----:B------:R-:W-:Y:S01]  /*5c90*/  FADD R38, R11, R30 ;  /* 0x0000001e0b267221 */ /* 0x000fe20000000000 */
[----:B------:R-:W-:Y:S01]  /*5ca0*/  @!P4 FMUL R75, R75, 0.5 ;  /* 0x3f0000004b4bc820 */ /* 0x000fe20000400000 */
[----:B-----5:R-:W-:Y:S01]  /*5cb0*/  @!P5 FMUL R70, R70, R70 ;  /* 0x000000464646d220 */ /* 0x020fe20000400000 */
[----:B------:R-:W-:Y:S01]  /*5cc0*/  FSETP.GEU.AND P5, PT, R29, -126, PT ;  /* 0xc2fc00001d00780b */ /* 0x000fe20003fae000 */
[----:B------:R-:W1:Y:S01]  /*5cd0*/  MUFU.EX2 R71, R71 ;  /* 0x0000004700477308 */ /* 0x000e620000000800 */
[----:B--2---:R-:W-:Y:S01]  /*5ce0*/  FADD R34, R45, R64 ;  /* 0x000000402d227221 */ /* 0x004fe20000000000 */
[----:B------:R-:W-:Y:S01]  /*5cf0*/  FADD R11, R10, R65 ;  /* 0x000000410a0b7221 */ /* 0x000fe20000000000 */
[----:B------:R-:W-:Y:S01]  /*5d00*/  FADD R30, R20, R81 ;  /* 0x00000051141e7221 */ /* 0x000fe20000000000 */
[----:B------:R-:W-:Y:S01]  /*5d10*/  @!P6 FMUL R82, R82, 0.5 ;  /* 0x3f0000005252e820 */ /* 0x000fe20000400000 */
[----:B------:R-:W-:Y:S01]  /*5d20*/  FADD R34, R25, R34 ;  /* 0x0000002219227221 */ /* 0x000fe20000000000 */
[----:B---3--:R-:W-:Y:S01]  /*5d30*/  @!P3 FMUL R78, R78, R78 ;  /* 0x0000004e4e4eb220 */ /* 0x008fe20000400000 */
[----:B------:R-:W-:Y:S01]  /*5d40*/  FSETP.GEU.AND P3, PT, R83, -126, PT ;  /* 0xc2fc00005300780b */ /* 0x000fe20003f6e000 */
[----:B------:R-:W2:Y:S01]  /*5d50*/  MUFU.EX2 R75, R75 ;  /* 0x0000004b004b7308 */ /* 0x000ea20000000800 */
[----:B------:R-:W-:Y:S01]  /*5d60*/  FADD R42, R11, R30 ;  /* 0x0000001e0b2a7221 */ /* 0x000fe20000000000 */
[----:B------:R-:W-:Y:S01]  /*5d70*/  FADD R11, R33, R52 ;  /* 0x00000034210b7221 */ /* 0x000fe20000000000 */
[----:B------:R-:W-:Y:S01]  /*5d80*/  FADD R30, R49, R68 ;  /* 0x00000044311e7221 */ /* 0x000fe20000000000 */
[----:B------:R-:W-:Y:S01]  /*5d90*/  @!P5 FMUL R29, R29, 0.5 ;  /* 0x3f0000001d1dd820 */ /* 0x000fe20000400000 */
[----:B------:R-:W-:Y:S01]  /*5da0*/  FADD R114, R43, R78 ;  /* 0x0000004e2b727221 */ /* 0x000fe20000000000 */
[----:B------:R-:W-:Y:S01]  /*5db0*/  FADD R27, R27, R38 ;  /* 0x000000261b1b7221 */ /* 0x000fe20000000000 */
[----:B------:R-:W-:Y:S01]  /*5dc0*/  FADD R30, R11, R30 ;  /* 0x0000001e0b1e7221 */ /* 0x000fe20000000000 */
[----:B------:R3:W4:Y:S01]  /*5dd0*/  MUFU.EX2 R72, R29 ;  /* 0x0000001d00487308 */ /* 0x0007220000000800 */
[----:B-1----:R-:W-:Y:S01]  /*5de0*/  @!P2 FMUL R71, R71, R71 ;  /* 0x000000474747a220 */ /* 0x002fe20000400000 */
[----:B------:R-:W-:Y:S01]  /*5df0*/  FSETP.GEU.AND P2, PT, R111, -126, PT ;  /* 0xc2fc00006f00780b */ /* 0x000fe20003f4e000 */
[----:B------:R-:W-:Y:S01]  /*5e00*/  FADD R11, R76, R59 ;  /* 0x0000003b4c0b7221 */ /* 0x000fe20000000000 */
[----:B------:R-:W-:Y:S01]  /*5e10*/  @!P3 FMUL R83, R83, 0.5 ;  /* 0x3f0000005353b820 */ /* 0x000fe20000400000 */
[----:B------:R-:W-:-:S02]  /*5e20*/  F2FP.F16.F32.PACK_AB R37, R54, R51 ;  /* 0x000000333625723e */ /* 0x000fc400000000ff */
[----:B------:R-:W-:Y:S01]  /*5e30*/  FADD R116, R11, R114 ;  /* 0x000000720b747221 */ /* 0x000fe20000000000 */
[----:B------:R-:W1:Y:S01]  /*5e40*/  MUFU.EX2 R82, R82 ;  /* 0x0000005200527308 */ /* 0x000e620000000800 */
[----:B--2---:R-:W-:Y:S01]  /*5e50*/  @!P4 FMUL R75, R75, R75 ;  /* 0x0000004b4b4bc220 */ /* 0x004fe20000400000 */
[----:B------:R-:W-:Y:S01]  /*5e60*/  FSETP.GEU.AND P4, PT, R79, -126, PT ;  /* 0xc2fc00004f00780b */ /* 0x000fe20003f8e000 */
[----:B---3--:R-:W-:Y:S01]  /*5e70*/  FADD R29, R9, R26 ;  /* 0x0000001a091d7221 */ /* 0x008fe20000000000 */
[----:B------:R-:W-:Y:S01]  /*5e80*/  FADD R9, R8, R57 ;  /* 0x0000003908097221 */ /* 0x000fe20000000000 */
[----:B------:R-:W-:Y:S01]  /*5e90*/  FADD R26, R14, R73 ;  /* 0x000000490e1a7221 */ /* 0x000fe20000000000 */
[----:B------:R-:W-:Y:S01]  /*5ea0*/  FADD R113, R46, R75 ;  /* 0x0000004b2e717221 */ /* 0x000fe20000000000 */
[----:B------:R-:W-:Y:S01]  /*5eb0*/  @!P2 FMUL R111, R111, 0.5 ;  /* 0x3f0000006f6fa820 */ /* 0x000fe20000400000 */
[----:B------:R-:W2:Y:S01]  /*5ec0*/  MUFU.EX2 R83, R83 ;  /* 0x0000005300537308 */ /* 0x000ea20000000800 */
[----:B----4-:R-:W-:Y:S01]  /*5ed0*/  @!P5 FMUL R72, R72, R72 ;  /* 0x000000484848d220 */ /* 0x010fe20000400000 */
[----:B------:R-:W-:Y:S01]  /*5ee0*/  FSETP.GEU.AND P5, PT, R86, -126, PT ;  /* 0xc2fc00005600780b */ /* 0x000fe20003fae000 */
[----:B------:R-:W-:Y:S01]  /*5ef0*/  FADD R25, R9, R26 ;  /* 0x0000001a09197221 */ /* 0x000fe20000000000 */
[----:B------:R-:W-:Y:S01]  /*5f00*/  FADD R9, R15, R44 ;  /* 0x0000002c0f097221 */ /* 0x000fe20000000000 */
[----:B------:R-:W-:Y:S01]  /*5f10*/  FADD R26, R41, R60 ;  /* 0x0000003c291a7221 */ /* 0x000fe20000000000 */
[----:B------:R-:W-:Y:S01]  /*5f20*/  FADD R11, R80, R63 ;  /* 0x0000003f500b7221 */ /* 0x000fe20000000000 */
[----:B------:R-:W-:Y:S01]  /*5f30*/  @!P4 FMUL R79, R79, 0.5 ;  /* 0x3f0000004f4fc820 */ /* 0x000fe20000400000 */
[----:B------:R-:W-:Y:S01]  /*5f40*/  MUFU.EX2 R111, R111 ;  /* 0x0000006f006f7308 */ /* 0x000fe20000000800 */
[----:B-1----:R-:W-:Y:S01]  /*5f50*/  @!P6 FMUL R82, R82, R82 ;  /* 0x000000525252e220 */ /* 0x002fe20000400000 */
[----:B------:R-:W-:Y:S01]  /*5f60*/  FSETP.GEU.AND P6, PT, R87, -126, PT ;  /* 0xc2fc00005700780b */ /* 0x000fe20003fce000 */
[----:B------:R-:W-:Y:S01]  /*5f70*/  FADD R9, R9, R26 ;  /* 0x0000001a09097221 */ /* 0x000fe20000000000 */
[----:B------:R-:W-:Y:S01]  /*5f80*/  FADD R26, R31, R62 ;  /* 0x0000003e1f1a7221 */ /* 0x000fe20000000000 */
[----:B------:R-:W-:Y:S01]  /*5f90*/  FADD R115, R51, R82 ;  /* 0x0000005233737221 */ /* 0x000fe20000000000 */
[----:B------:R-:W-:Y:S01]  /*5fa0*/  FADD R29, R29, R34 ;  /* 0x000000221d1d7221 */ /* 0x000fe20000000000 */
[----:B------:R-:W-:Y:S01]  /*5fb0*/  @!P5 FMUL R86, R86, 0.5 ;  /* 0x3f0000005656d820 */ /* 0x000fe20000400000 */
[----:B------:R-:W1:Y:S01]  /*5fc0*/  MUFU.EX2 R79, R79 ;  /* 0x0000004f004f7308 */ /* 0x000e620000000800 */
[----:B--2---:R-:W-:Y:S01]  /*5fd0*/  @!P3 FMUL R83, R83, R83 ;  /* 0x000000535353b220 */ /* 0x004fe20000400000 */
[----:B------:R-:W-:Y:S01]  /*5fe0*/  FSETP.GEU.AND P3, PT, R12, -126, PT ;  /* 0xc2fc00000c00780b */ /* 0x000fe20003f6e000 */
[----:B------:R-:W-:Y:S01]  /*5ff0*/  FADD R119, R112, R115 ;  /* 0x0000007370777221 */ /* 0x000fe20000000000 */
[----:B------:R-:W-:Y:S01]  /*6000*/  FADD R117, R26, R113 ;  /* 0x000000711a757221 */ /* 0x000fe20000000000 */
[----:B------:R-:W-:Y:S01]  /*6010*/  FADD R26, R39, R70 ;  /* 0x00000046271a7221 */ /* 0x000fe20000000000 */
[----:B------:R-:W-:Y:S01]  /*6020*/  FADD R113, R54, R83 ;  /* 0x0000005336717221 */ /* 0x000fe20000000000 */
[----:B------:R-:W-:Y:S01]  /*6030*/  @!P6 FMUL R87, R87, 0.5 ;  /* 0x3f0000005757e820 */ /* 0x000fe20000400000 */
[----:B------:R-:W2:Y:S01]  /*6040*/  MUFU.EX2 R86, R86 ;  /* 0x0000005600567308 */ /* 0x000ea20000000800 */
[----:B------:R-:W-:Y:S01]  /*6050*/  FADD R112, R47, R72 ;  /* 0x000000482f707221 */ /* 0x000fe20000000000 */
[----:B------:R-:W-:Y:S01]  /*6060*/  FADD R120, R26, R113 ;  /* 0x000000711a787221 */ /* 0x000fe20000000000 */
[----:B------:R-:W-:Y:S01]  /*6070*/  FADD R26, R85, R74 ;  /* 0x0000004a551a7221 */ /* 0x000fe20000000000 */
[----:B------:R-:W-:Y:S01]  /*6080*/  FADD R42, R25, R42 ;  /* 0x0000002a192a7221 */ /* 0x000fe20000000000 */
[----:B------:R-:W-:Y:S01]  /*6090*/  FADD R118, R11, R112 ;  /* 0x000000700b767221 */ /* 0x000fe20000000000 */
[----:B------:R-:W-:Y:S01]  /*60a0*/  FADD R11, R35, R66 ;  /* 0x00000042230b7221 */ /* 0x000fe20000000000 */
[----:B------:R-:W-:Y:S01]  /*60b0*/  @!P3 FMUL R12, R12, 0.5 ;  /* 0x3f0000000c0cb820 */ /* 0x000fe20000400000 */
[----:B------:R-:W3:Y:S01]  /*60c0*/  MUFU.EX2 R87, R87 ;  /* 0x0000005700577308 */ /* 0x000ee20000000800 */
[----:B-1----:R-:W-:Y:S01]  /*60d0*/  @!P4 FMUL R79, R79, R79 ;  /* 0x0000004f4f4fc220 */ /* 0x002fe20000400000 */
[----:B------:R-:W-:Y:S01]  /*60e0*/  FADD R112, R110, R71 ;  /* 0x000000476e707221 */ /* 0x000fe20000000000 */
[----:B------:R-:W-:Y:S01]  /*60f0*/  FADD R30, R9, R30 ;  /* 0x0000001e091e7221 */ /* 0x000fe20000000000 */
[----:B------:R-:W-:Y:S01]  /*6100*/  FADD R116, R116, R119 ;  /* 0x0000007774747221 */ /* 0x000fe20000000000 */
[----:B------:R-:W-:Y:S01]  /*6110*/  FADD R114, R50, R79 ;  /* 0x0000004f32727221 */ /* 0x000fe20000000000 */
[----:B------:R-:W-:Y:S01]  /*6120*/  FADD R117, R117, R120 ;  /* 0x0000007875757221 */ /* 0x000fe20000000000 */
[----:B------:R-:W-:Y:S01]  /*6130*/  FADD R30, R29, R30 ;  /* 0x0000001e1d1e7221 */ /* 0x000fe20000000000 */
[----:B------:R-:W1:Y:S01]  /*6140*/  MUFU.EX2 R12, R12 ;  /* 0x0000000c000c7308 */ /* 0x000e620000000800 */
[----:B--2---:R-:W-:Y:S01]  /*6150*/  @!P5 FMUL R86, R86, R86 ;  /* 0x000000565656d220 */ /* 0x004fe20000400000 */
[----:B------:R-:W-:Y:S01]  /*6160*/  FADD R11, R11, R114 ;  /* 0x000000720b0b7221 */ /* 0x000fe20000000000 */
[----:B------:R-:W-:Y:S01]  /*6170*/  FADD R27, R27, R42 ;  /* 0x0000002a1b1b7221 */ /* 0x000fe20000000000 */
[----:B------:R-:W-:Y:S01]  /*6180*/  SHF.L.U32 R9, R22, 0x1f, RZ ;  /* 0x0000001f16097819 */ /* 0x000fe200000006ff */
[----:B------:R-:W-:Y:S01]  /*6190*/  FADD R113, R55, R86 ;  /* 0x0000005637717221 */ /* 0x000fe20000000000 */
[----:B------:R-:W-:Y:S01]  /*61a0*/  @!P2 FMUL R111, R111, R111 ;  /* 0x0000006f6f6fa220 */ /* 0x000fe20000400000 */
[----:B------:R-:W-:Y:S01]  /*61b0*/  FADD R27, R27, R30 ;  /* 0x0000001e1b1b7221 */ /* 0x000fe20000000000 */
[----:B------:R2:W4:Y:S01]  /*61c0*/  SYNCS.PHASECHK.TRANS64.TRYWAIT P2, [UR10+0xe400], R9 ;  /* 0x00e40009ff0075a7 */ /* 0x000522000804014a */
[----:B---3--:R-:W-:Y:S01]  /*61d0*/  @!P6 FMUL R87, R87, R87 ;  /* 0x000000575757e220 */ /* 0x008fe20000400000 */
[----:B------:R-:W-:Y:S01]  /*61e0*/  FADD R113, R26, R113 ;  /* 0x000000711a717221 */ /* 0x000fe20000000000 */
[----:B------:R-:W-:Y:S01]  /*61f0*/  F2FP.F16.F32.PACK_AB R30, R33, R10 ;  /* 0x0000000a211e723e */ /* 0x000fe200000000ff */
[----:B------:R-:W-:Y:S01]  /*6200*/  FMUL R90, R90, R111 ;  /* 0x0000006f5a5a7220 */ /* 0x000fe20000400000 */
[----:B------:R-:W-:Y:S01]  /*6210*/  FADD R115, R58, R87 ;  /* 0x000000573a737221 */ /* 0x000fe20000000000 */
[----:B------:R-:W-:Y:S01]  /*6220*/  FADD R113, R118, R113 ;  /* 0x0000007176717221 */ /* 0x000fe20000000000 */
[----:B------:R-:W-:Y:S01]  /*6230*/  F2FP.F16.F32.PACK_AB R33, R46, R43 ;  /* 0x0000002b2e21723e */ /* 0x000fe200000000ff */
[----:B------:R-:W-:Y:S01]  /*6240*/  FMUL R91, R91, R111 ;  /* 0x0000006f5b5b7220 */ /* 0x000fe20000400000 */
[----:B------:R-:W-:Y:S01]  /*6250*/  FADD R112, R112, R115 ;  /* 0x0000007370707221 */ /* 0x000fe20000000000 */
[----:B------:R-:W-:Y:S01]  /*6260*/  FADD R113, R116, R113 ;  /* 0x0000007174717221 */ /* 0x000fe20000000000 */
[----:B-1----:R-:W-:Y:S01]  /*6270*/  @!P3 FMUL R12, R12, R12 ;  /* 0x0000000c0c0cb220 */ /* 0x002fe20000400000 */
[----:B------:R-:W-:Y:S01]  /*6280*/  F2FP.F16.F32.PACK_AB R42, R44, R57 ;  /* 0x000000392c2a723e */ /* 0x000fe200000000ff */
[----:B------:R-:W-:Y:S01]  /*6290*/  FADD R112, R11, R112 ;  /* 0x000000700b707221 */ /* 0x000fe20000000000 */
[----:B------:R-:W-:Y:S01]  /*62a0*/  F2FP.F16.F32.PACK_AB R25, R31, R76 ;  /* 0x0000004c1f19723e */ /* 0x000fe200000000ff */
[----:B------:R-:W-:Y:S01]  /*62b0*/  FFMA R3, R12, R3, R27 ;  /* 0x000000030c037223 */ /* 0x000fe2000000001b */
[----:B------:R-:W-:Y:S01]  /*62c0*/  F2FP.F16.F32.PACK_AB R27, R35, R80 ;  /* 0x00000050231b723e */ /* 0x000fe200000000ff */
[----:B------:R-:W-:Y:S01]  /*62d0*/  FADD R112, R117, R112 ;  /* 0x0000007075707221 */ /* 0x000fe20000000000 */
[----:B------:R-:W-:Y:S01]  /*62e0*/  F2FP.F16.F32.PACK_AB R29, R39, R84 ;  /* 0x00000054271d723e */ /* 0x000fe200000000ff */
[----:B------:R-:W-:Y:S01]  /*62f0*/  FMUL R88, R88, R12 ;  /* 0x0000000c58587220 */ /* 0x000fe20000400000 */
[----:B------:R-:W-:Y:S01]  /*6300*/  F2FP.F16.F32.PACK_AB R34, R41, R14 ;  /* 0x0000000e2922723e */ /* 0x000fe200000000ff */
[----:B------:R-:W-:Y:S01]  /*6310*/  FADD R112, R113, R112 ;  /* 0x0000007071707221 */ /* 0x000fe20000000000 */
[----:B------:R-:W-:Y:S01]  /*6320*/  F2FP.F16.F32.PACK_AB R35, R50, R47 ;  /* 0x0000002f3223723e */ /* 0x000fe200000000ff */
[----:B------:R-:W-:Y:S01]  /*6330*/  FMUL R89, R89, R12 ;  /* 0x0000000c59597220 */ /* 0x000fe20000400000 */
[----:B------:R-:W-:Y:S01]  /*6340*/  F2FP.F16.F32.PACK_AB R38, R49, R20 ;  /* 0x000000143126723e */ /* 0x000fe200000000ff */
[----:B------:R-:W-:Y:S01]  /*6350*/  FFMA R0, R111, R0, R112 ;  /* 0x000000006f007223 */ /* 0x000fe20000000070 */
[----:B------:R-:W-:Y:S01]  /*6360*/  F2FP.F16.F32.PACK_AB R40, R40, R53 ;  /* 0x000000352828723e */ /* 0x000fe200000000ff */
[-C--:B------:R-:W-:Y:S01]  /*6370*/  FMUL R92, R92, R12.reuse ;  /* 0x0000000c5c5c7220 */ /* 0x080fe20000400000 */
[----:B------:R-:W-:Y:S01]  /*6380*/  F2FP.F16.F32.PACK_AB R44, R48, R61 ;  /* 0x0000003d302c723e */ /* 0x000fe200000000ff */
[-C--:B------:R-:W-:Y:S01]  /*6390*/  FMUL R93, R93, R12.reuse ;  /* 0x0000000c5d5d7220 */ /* 0x080fe20000400000 */
[----:B------:R-:W-:Y:S01]  /*63a0*/  F2FP.F16.F32.PACK_AB R46, R52, R65 ;  /* 0x00000041342e723e */ /* 0x000fe200000000ff */
[-C--:B------:R-:W-:Y:S01]  /*63b0*/  FMUL R96, R96, R12.reuse ;  /* 0x0000000c60607220 */ /* 0x080fe20000400000 */
[-C--:B------:R-:W-:Y:S01]  /*63c0*/  FMUL R97, R97, R12.reuse ;  /* 0x0000000c61617220 */ /* 0x080fe20000400000 */
[-C--:B------:R-:W-:Y:S01]  /*63d0*/  FMUL R100, R100, R12.reuse ;  /* 0x0000000c64647220 */ /* 0x080fe20000400000 */
[----:B------:R-:W-:Y:S01]  /*63e0*/  FMUL R101, R101, R12 ;  /* 0x0000000c65657220 */ /* 0x000fe20000400000 */
[----:B------:R-:W-:Y:S01]  /*63f0*/  F2FP.F16.F32.PACK_AB R26, R15, R8 ;  /* 0x000000080f1a723e */ /* 0x000fe200000000ff */
[-C--:B------:R-:W-:Y:S01]  /*6400*/  FMUL R94, R94, R111.reuse ;  /* 0x0000006f5e5e7220 */ /* 0x080fe20000400000 */
[-C--:B------:R-:W-:Y:S01]  /*6410*/  FMUL R95, R95, R111.reuse ;  /* 0x0000006f5f5f7220 */ /* 0x080fe20000400000 */
[-C--:B------:R-:W-:Y:S01]  /*6420*/  FMUL R98, R98, R111.reuse ;  /* 0x0000006f62627220 */ /* 0x080fe20000400000 */
[-C--:B------:R-:W-:Y:S01]  /*6430*/  FMUL R99, R99, R111.reuse ;  /* 0x0000006f63637220 */ /* 0x080fe20000400000 */
[-C--:B------:R-:W-:Y:S01]  /*6440*/  FMUL R102, R102, R111.reuse ;  /* 0x0000006f66667220 */ /* 0x080fe20000400000 */
[----:B------:R-:W-:Y:S01]  /*6450*/  FMUL R103, R103, R111 ;  /* 0x0000006f67677220 */ /* 0x000fe20000400000 */
        /* <DEDUP_REMOVED lines=12> */
[----:B------:R-:W-:Y:S01]  /*6520*/  F2FP.F16.F32.PACK_AB R54, R68, R81 ;  /* 0x000000514436723e */ /* 0x000fe200000000ff */
[----:B--2-4-:R-:W-:Y:S06]  /*6530*/  @!P0 BRA `(.L_x_29) ;  /* 0x0000000000048947 */ /* 0x014fec0003800000 */
[----:B------:R-:W-:Y:S01]  /*6540*/  BPT.TRAP 0x1 ;  /* 0x000000040000795c */ /* 0x000fe20000300000 */
.L_x_29:
[----:B------:R-:W-:Y:S05]  /*6550*/  @P2 BRA `(.L_x_30) ;  /* 0x0000000000082947 */ /* 0x000fea0003800000 */
[----:B------:R-:W1:Y:S02]  /*6560*/  SYNCS.PHASECHK.TRANS64.TRYWAIT P2, [UR10+0xe400], R9 ;  /* 0x00e40009ff0075a7 */ /* 0x000e64000804014a */
[----:B-1----:R-:W-:Y:S05]  /*6570*/  @!P2 BRA `(.L_x_31) ;  /* 0x000000600040a947 */ /* 0x002fea0003800000 */
.L_x_30:
[----:B------:R-:W-:Y:S01]  /*6580*/  ULEA UR14, UR49, UR5, 0x9 ;  /* 0x00000005310e7291 */ /* 0x000fe2000f8e483f */
[----:B------:R-:W-:Y:S01]  /*6590*/  WARPGROUP.ARRIVE ;  /* 0x00000000000079c5 */ /* 0x000fe20000000000 */
[----:B------:R-:W-:Y:S01]  /*65a0*/  UMOV UR11, 0x80000020 ;  /* 0x80000020000b7882 */ /* 0x000fe20000000000 */
[----:B------:R-:W-:-:S04]  /*65b0*/  F2FP.F16.F32.PACK_AB R55, R87, R86 ;  /* 0x000000565737723e */ /* 0x000fc800000000ff */
[----:B------:R-:W-:Y:S02]  /*65c0*/  UMOV UR10, UR14 ;  /* 0x0000000e000a7c82 */ /* 0x000fe40008000000 */
        /* <DEDUP_REMOVED lines=39> */
.L_x_32:
[----:B------:R-:W-:-:S04]  /*6840*/  ULEA UR10, UR7, UR46, 0x3 ;  /* 0x0000002e070a7291 */ /* 0x000fc8000f8e183f */
[----:B------:R-:W-:-:S04]  /*6850*/  UIADD3 UR10, UR10, 0xe428, URZ ;  /* 0x0000e4280a0a7890 */ /* 0x000fc8000fffe03f */
[----:B------:R-:W-:-:S09]  /*6860*/  UPRMT UR10, URZ, 0x654, UR10 ;  /* 0x000006543f0a7896 */ /* 0x000fd2000800000a */
[----:B------:R-:W-:Y:S01]  /*6870*/  SYNCS.ARRIVE.TRANS64.RED.A1T0 RZ, [UR10], RZ ;  /* 0x000000ffffff79a7 */ /* 0x000fe2000810040a */
[----:B------:R-:W-:Y:S05]  /*6880*/  @P1 BRA `(.L_x_33) ;  /* 0x0000000000041947 */ /* 0x000fea0003800000 */
[----:B------:R-:W-:Y:S01]  /*6890*/  BPT.TRAP 0x1 ;  /* 0x000000040000795c */ /* 0x000fe20000300000 */
.L_x_33:
[----:B------:R-:W-:-:S04]  /*68a0*/  UIADD3 UR7, UR7, 0x1, URZ ;  /* 0x0000000107077890 */ /* 0x000fc8000fffe03f */
[----:B------:R-:W-:-:S04]  /*68b0*/  UISETP.NE.AND UP0, UPT, UR7, 0x5, UPT ;  /* 0x000000050700788c */ /* 0x000fc8000bf05270 */
[----:B------:R-:W-:Y:S01]  /*68c0*/  USEL UR10, UR7, URZ, UP0 ;  /* 0x0000003f070a7287 */ /* 0x000fe20008000000 */
[----:B------:R-:W-:Y:S11]  /*68d0*/  @!P0 BRA `(.L_x_34) ;  /* 0x0000000000048947 */ /* 0x000ff60003800000 */
[----:B------:R-:W-:Y:S01]  /*68e0*/  BPT.TRAP 0x1 ;  /* 0x000000040000795c */ /* 0x000fe20000300000 */
.L_x_34:
[----:B------:R-:W-:-:S04]  /*68f0*/  ULEA UR7, UR10, UR46, 0x3 ;  /* 0x0000002e0a077291 */ /* 0x000fc8000f8e183f */
[----:B------:R-:W-:-:S04]  /*6900*/  UIADD3 UR7, UR7, 0xe428, URZ ;  /* 0x0000e42807077890 */ /* 0x000fc8000fffe03f */
[----:B------:R-:W-:-:S09]  /*6910*/  UPRMT UR7, URZ, 0x654, UR7 ;  /* 0x000006543f077896 */ /* 0x000fd20008000007 */
[----:B------:R-:W-:Y:S01]  /*6920*/  SYNCS.ARRIVE.TRANS64.RED.A1T0 RZ, [UR7], RZ ;  /* 0x000000ffffff79a7 */ /* 0x000fe20008100407 */
[----:B------:R-:W-:Y:S05]  /*6930*/  @P1 BRA `(.L_x_35) ;  /* 0x0000000000041947 */ /* 0x000fea0003800000 */
[----:B------:R-:W-:Y:S01]  /*6940*/  BPT.TRAP 0x1 ;  /* 0x000000040000795c */ /* 0x000fe20000300000 */
.L_x_35:
[----:B------:R-:W-:Y:S01]  /*6950*/  UIADD3 UR49, UR49, 0x1, URZ ;  /* 0x0000000131317890 */ /* 0x000fe2000fffe03f */
[C---:B------:R-:W-:Y:S01]  /*6960*/  ISETP.GT.AND P2, PT, R7.reuse, 0x2, PT ;  /* 0x000000020700780c */ /* 0x040fe20003f44270 */
[----:B------:R-:W-:Y:S01]  /*6970*/  UIADD3 UR7, UR10, 0x1, URZ ;  /* 0x000000010a077890 */ /* 0x000fe2000fffe03f */
[----:B------:R-:W-:Y:S01]  /*6980*/  VIADD R7, R7, 0xffffffff ;  /* 0xffffffff07077836 */ /* 0x000fe20000000000 */
[----:B------:R-:W-:Y:S01]  /*6990*/  UISETP.NE.AND UP1, UPT, UR49, 0x5, UPT ;  /* 0x000000053100788c */ /* 0x000fe2000bf25270 */
[----:B------:R-:W-:Y:S01]  /*69a0*/  IADD3 R5, R5, 0x80, RZ ;  /* 0x0000008005057810 */ /* 0x000fe20007ffe0ff */
[----:B------:R-:W-:Y:S01]  /*69b0*/  UISETP.NE.AND UP0, UPT, UR7, 0x5, UPT ;  /* 0x000000050700788c */ /* 0x000fe2000bf05270 */
[----:B------:R-:W-:Y:S01]  /*69c0*/  IMAD.MOV.U32 R11, RZ, RZ, R4 ;  /* 0x000000ffff0b7224 */ /* 0x000fe200078e0004 */
[----:B------:R-:W-:Y:S01]  /*69d0*/  USEL UR10, URZ, 0x1, UP1 ;  /* 0x000000013f0a7887 */ /* 0x000fe20008800000 */
[----:B-1----:R-:W-:Y:S01]  /*69e0*/  IMAD.MOV.U32 R9, RZ, RZ, R6 ;  /* 0x000000ffff097224 */ /* 0x002fe200078e0006 */
[----:B------:R-:W-:-:S02]  /*69f0*/  USEL UR7, UR7, URZ, UP0 ;  /* 0x0000003f07077287 */ /* 0x000fc40008000000 */
[----:B------:R-:W-:Y:S02]  /*6a00*/  USEL UR49, UR49, URZ, UP1 ;  /* 0x0000003f31317287 */ /* 0x000fe40008800000 */
[----:B------:R-:W-:Y:S01]  /*6a10*/  LOP3.LUT R22, R22, UR10, RZ, 0x3c, !PT ;  /* 0x0000000a16167c12 */ /* 0x000fe2000f8e3cff */
[----:B------:R-:W-:Y:S09]  /*6a20*/  @P2 BRA `(.L_x_36) ;  /* 0xffffffd800342947 */ /* 0x000ff2000383ffff */
.L_x_25:
[----:B------:R-:W-:-:S13]  /*6a30*/  ISETP.GE.AND P2, PT, R7, 0x1, PT ;  /* 0x000000010700780c */ /* 0x000fda0003f46270 */
[----:B------:R-:W-:Y:S05]  /*6a40*/  @!P2 BRA `(.L_x_37) ;  /* 0x00000030005ca947 */ /* 0x000fea0003800000 */
[----:B------:R-:W-:Y:S01]  /*6a50*/  IMAD.MOV.U32 R9, RZ, RZ, R4 ;  /* 0x000000ffff097224 */ /* 0x000fe200078e0004 */
[----:B------:R-:W-:Y:S01]  /*6a60*/  ULDC UR16, c[0x0][0x604] ;  /* 0x0001810000107ab9 */ /* 0x000fe20000000800 */
[----:B------:R-:W-:-:S07]  /*6a70*/  IMAD.MOV.U32 R8, RZ, RZ, R6 ;  /* 0x000000ffff087224 */ /* 0x000fce00078e0006 */
.L_x_48:
[----:B------:R-:W-:Y:S05]  /*6a80*/  @!P0 BRA `(.L_x_38) ;  /* 0x0000000000048947 */ /* 0x000fea0003800000 */
[----:B------:R-:W-:Y:S01]  /*6a90*/  BPT.TRAP 0x1 ;  /* 0x000000040000795c */ /* 0x000fe20000300000 */
.L_x_38:
[----:B------:R-:W-:Y:S01]  /*6aa0*/  ULEA UR10, UR49, UR46, 0x3 ;  /* 0x0000002e310a7291 */ /* 0x000fe2000f8e183f */
[----:B------:R-:W-:-:S08]  /*6ab0*/  SHF.L.U32 R4, R22, 0x1f, RZ ;  /* 0x0000001f16047819 */ /* 0x000fd000000006ff */
[----:B------:R-:W1:Y:S02]  /*6ac0*/  SYNCS.PHASECHK.TRANS64.TRYWAIT P2, [UR10+0xe400], R4 ;  /* 0x00e40004ff0075a7 */ /* 0x000e64000804014a */
[----:B-1----:R-:W-:Y:S05]  /*6ad0*/  @!P2 BRA `(.L_x_39) ;  /* 0x0000005c0000a947 */ /* 0x002fea0003800000 */
.L_x_125:
        /* <DEDUP_REMOVED lines=17> */
.L_x_40:
[----:B------:R-:W-:Y:S01]  /*6bf0*/  LEA R133, R106, R109, 0x6 ;  /* 0x0000006d6a857211 */ /* 0x000fe200078e30ff */
[C---:B-1----:R-:W-:Y:S01]  /*6c00*/  VIADD R4, R5.reuse, 0x1 ;  /* 0x0000000105047836 */ /* 0x042fe20000000000 */
[----:B------:R-:W-:Y:S01]  /*6c10*/  ULEA UR10, UR49, UR46, 0x3 ;  /* 0x0000002e310a7291 */ /* 0x000fe2000f8e183f */
[----:B------:R-:W-:Y:S01]  /*6c20*/  VIADD R6, R5, 0x8 ;  /* 0x0000000805067836 */ /* 0x000fe20000000000 */
[----:B------:R-:W-:Y:S01]  /*6c30*/  ISETP.GE.AND P2, PT, R133, R5, PT ;  /* 0x000000058500720c */ /* 0x000fe20003f46270 */
[----:B------:R-:W-:Y:S01]  /*6c40*/  VIADD R10, R5, 0x9 ;  /* 0x00000009050a7836 */ /* 0x000fe20000000000 */
[----:B------:R-:W-:Y:S01]  /*6c50*/  ISETP.GE.AND P3, PT, R133, R4, PT ;  /* 0x000000048500720c */ /* 0x000fe20003f66270 */
[----:B------:R-:W-:Y:S01]  /*6c60*/  VIADD R11, R5, 0x10 ;  /* 0x00000010050b7836 */ /* 0x000fe20000000000 */
[----:B------:R-:W-:Y:S02]  /*6c70*/  FSEL R24, R24, -INF , P2 ;  /* 0xff80000018187808 */ /* 0x000fe40001000000 */
[----:B------:R-:W-:-:S02]  /*6c80*/  ISETP.GE.AND P2, PT, R133, R6, PT ;  /* 0x000000068500720c */ /* 0x000fc40003f46270 */
[----:B------:R-:W-:Y:S02]  /*6c90*/  FSEL R25, R25, -INF , P3 ;  /* 0xff80000019197808 */ /* 0x000fe40001800000 */
[----:B------:R-:W-:Y:S02]  /*6ca0*/  FMNMX R12, R24, R9, !PT ;  /* 0x00000009180c7209 */ /* 0x000fe40007800000 */
[----:B------:R-:W-:Y:S02]  /*6cb0*/  ISETP.GE.AND P3, PT, R133, R10, PT ;  /* 0x0000000a8500720c */ /* 0x000fe40003f66270 */
[----:B------:R-:W-:Y:S02]  /*6cc0*/  FSEL R28, R28, -INF , P2 ;  /* 0xff8000001c1c7808 */ /* 0x000fe40001000000 */
[----:B------:R-:W-:Y:S02]  /*6cd0*/  FMNMX R13, R25, R12, !PT ;  /* 0x0000000c190d7209 */ /* 0x000fe40007800000 */
[----:B------:R-:W-:-:S02]  /*6ce0*/  IADD3 R12, R5, 0x11, RZ ;  /* 0x00000011050c7810 */ /* 0x000fc40007ffe0ff */
[----:B------:R-:W-:Y:S02]  /*6cf0*/  ISETP.GE.AND P2, PT, R133, R11, PT ;  /* 0x0000000b8500720c */ /* 0x000fe40003f46270 */
[----:B------:R-:W-:Y:S02]  /*6d00*/  FSEL R29, R29, -INF , P3 ;  /* 0xff8000001d1d7808 */ /* 0x000fe40001800000 */
[----:B------:R-:W-:Y:S01]  /*6d10*/  FMNMX R14, R28, R13, !PT ;  /* 0x0000000d1c0e7209 */ /* 0x000fe20007800000 */
[----:B------:R-:W-:Y:S01]  /*6d20*/  VIADD R13, R5, 0x18 ;  /* 0x00000018050d7836 */ /* 0x000fe20000000000 */
[----:B------:R-:W-:Y:S02]  /*6d30*/  ISETP.GE.AND P3, PT, R133, R12, PT ;  /* 0x0000000c8500720c */ /* 0x000fe40003f66270 */
[----:B------:R-:W-:Y:S02]  /*6d40*/  FSEL R32, R32, -INF , P2 ;  /* 0xff80000020207808 */ /* 0x000fe40001000000 */
[----:B------:R-:W-:Y:S01]  /*6d50*/  FMNMX R15, R29, R14, !PT ;  /* 0x0000000e1d0f7209 */ /* 0x000fe20007800000 */
[----:B------:R-:W-:Y:S01]  /*6d60*/  VIADD R14, R5, 0x19 ;  /* 0x00000019050e7836 */ /* 0x000fe20000000000 */
[----:B------:R-:W-:-:S02]  /*6d70*/  ISETP.GE.AND P2, PT, R133, R13, PT ;  /* 0x0000000d8500720c */ /* 0x000fc40003f46270 */
        /* <DEDUP_REMOVED lines=9> */
[----:B------:R-:W-:Y:S02]  /*6e10*/  FMNMX R110, R36, R21, !PT ;  /* 0x00000015246e7209 */ /* 0x000fe40007800000 */
[----:B------:R-:W-:Y:S02]  /*6e20*/  IADD3 R21, R5, 0x28, RZ ;  /* 0x0000002805157810 */ /* 0x000fe40007ffe0ff */
        /* <DEDUP_REMOVED lines=86> */
[----:B------:R-:W-:Y:S02]  /*7390*/  FMNMX R132, R80, R131, !PT ;  /* 0x0000008350847209 */ /* 0x000fe40007800000 */
[C---:B------:R-:W-:Y:S01]  /*73a0*/  ISETP.GE.AND P3, PT, R133.reuse, R130, PT ;  /* 0x000000828500720c */ /* 0x040fe20003f66270 */
[----:B------:R-:W-:Y:S01]  /*73b0*/  VIADD R133, R133, 0x8 ;  /* 0x0000000885857836 */ /* 0x000fe20000000000 */
[----:B------:R-:W-:Y:S02]  /*73c0*/  FSEL R84, R84, -INF , P2 ;  /* 0xff80000054547808 */ /* 0x000fe40001000000 */
[----:B------:R-:W-:Y:S02]  /*73d0*/  FMNMX R131, R81, R132, !PT ;  /* 0x0000008451837209 */ /* 0x000fe40007800000 */
[----:B------:R-:W-:-:S02]  /*73e0*/  FSEL R85, R85, -INF , P3 ;  /* 0xff80000055557808 */ /* 0x000fc40001800000 */
[----:B------:R-:W-:Y:S02]  /*73f0*/  FMNMX R132, R84, R131, !PT ;  /* 0x0000008354847209 */ /* 0x000fe40007800000 */
[----:B------:R-:W-:Y:S02]  /*7400*/  ISETP.GE.AND P5, PT, R133, R4, PT ;  /* 0x000000048500720c */ /* 0x000fe40003fa6270 */
[----:B------:R-:W-:Y:S02]  /*7410*/  FMNMX R132, R85, R132, !PT ;  /* 0x0000008455847209 */ /* 0x000fe40007800000 */
[C---:B------:R-:W-:Y:S02]  /*7420*/  ISETP.GE.AND P6, PT, R133.reuse, R12, PT ;  /* 0x0000000c8500720c */ /* 0x040fe40003fc6270 */
[----:B------:R-:W-:Y:S01]  /*7430*/  ISETP.GE.AND P2, PT, R133, R10, PT ;  /* 0x0000000a8500720c */ /* 0x000fe20003f46270 */
[----:B------:R-:W1:Y:S01]  /*7440*/  SHFL.BFLY PT, R131, R132, 0x1, 0x1f ;  /* 0x0c201f0084837f89 */ /* 0x000e6200000e0000 */
[----:B------:R-:W-:-:S02]  /*7450*/  FSEL R35, R35, -INF , P6 ;  /* 0xff80000023237808 */ /* 0x000fc40003000000 */
[C---:B------:R-:W-:Y:S02]  /*7460*/  ISETP.GE.AND P6, PT, R133.reuse, R21, PT ;  /* 0x000000158500720c */ /* 0x040fe40003fc6270 */
[C---:B------:R-:W-:Y:S02]  /*7470*/  ISETP.GE.AND P4, PT, R133.reuse, R11, PT ;  /* 0x0000000b8500720c */ /* 0x040fe40003f86270 */
[----:B------:R-:W-:Y:S02]  /*7480*/  FSEL R46, R46, -INF , P6 ;  /* 0xff8000002e2e7808 */ /* 0x000fe40003000000 */
[----:B------:R-:W-:Y:S02]  /*7490*/  ISETP.GE.AND P6, PT, R133, R114, PT ;  /* 0x000000728500720c */ /* 0x000fe40003fc6270 */
[----:B------:R-:W-:Y:S02]  /*74a0*/  FSEL R31, R31, -INF , P2 ;  /* 0xff8000001f1f7808 */ /* 0x000fe40001000000 */
[----:B------:R-:W-:-:S02]  /*74b0*/  ISETP.GE.AND P3, PT, R133, R6, PT ;  /* 0x000000068500720c */ /* 0x000fc40003f66270 */
[----:B------:R-:W-:Y:S02]  /*74c0*/  ISETP.GE.AND P2, PT, R133, R15, PT ;  /* 0x0000000f8500720c */ /* 0x000fe40003f46270 */
[----:B------:R-:W-:Y:S02]  /*74d0*/  FSEL R55, R55, -INF , P6 ;  /* 0xff80000037377808 */ /* 0x000fe40003000000 */
[----:B------:R-:W-:Y:S02]  /*74e0*/  FSEL R34, R34, -INF , P4 ;  /* 0xff80000022227808 */ /* 0x000fe40002000000 */
[----:B------:R-:W-:Y:S02]  /*74f0*/  FSEL R27, R27, -INF , P5 ;  /* 0xff8000001b1b7808 */ /* 0x000fe40002800000 */
[----:B------:R-:W-:Y:S02]  /*7500*/  FSEL R30, R30, -INF , P3 ;  /* 0xff8000001e1e7808 */ /* 0x000fe40001800000 */
[----:B-1----:R-:W-:-:S02]  /*7510*/  FMNMX R131, R132, R131, !PT ;  /* 0x0000008384837209 */ /* 0x002fc40007800000 */
[C---:B------:R-:W-:Y:S02]  /*7520*/  ISETP.GE.AND P4, PT, R133.reuse, R20, PT ;  /* 0x000000148500720c */ /* 0x040fe40003f86270 */
[----:B------:R-:W-:Y:S01]  /*7530*/  FSEL R42, R42, -INF , P2 ;  /* 0xff8000002a2a7808 */ /* 0x000fe20001000000 */
[----:B------:R-:W1:Y:S01]  /*7540*/  SHFL.BFLY PT, R4, R131, 0x2, 0x1f ;  /* 0x0c401f0083047f89 */ /* 0x000e6200000e0000 */
[C---:B------:R-:W-:Y:S02]  /*7550*/  ISETP.GE.AND P5, PT, R133.reuse, R13, PT ;  /* 0x0000000d8500720c */ /* 0x040fe40003fa6270 */
[C---:B------:R-:W-:Y:S02]  /*7560*/  ISETP.GE.AND P3, PT, R133.reuse, R14, PT ;  /* 0x0000000e8500720c */ /* 0x040fe40003f66270 */
[----:B------:R-:W-:Y:S02]  /*7570*/  ISETP.GE.AND P2, PT, R133, R112, PT ;  /* 0x000000708500720c */ /* 0x000fe40003f46270 */
[----:B------:R-:W-:-:S02]  /*7580*/  FSEL R43, R43, -INF , P4 ;  /* 0xff8000002b2b7808 */ /* 0x000fc40002000000 */
[----:B------:R-:W-:Y:S02]  /*7590*/  FSEL R38, R38, -INF , P5 ;  /* 0xff80000026267808 */ /* 0x000fe40002800000 */
[----:B------:R-:W-:Y:S02]  /*75a0*/  FSEL R39, R39, -INF , P3 ;  /* 0xff80000027277808 */ /* 0x000fe40001800000 */
[----:B------:R-:W-:Y:S02]  /*75b0*/  ISETP.GE.AND P4, PT, R133, R113, PT ;  /* 0x000000718500720c */ /* 0x000fe40003f86270 */
[----:B------:R-:W-:Y:S02]  /*75c0*/  FSEL R51, R51, -INF , P2 ;  /* 0xff80000033337808 */ /* 0x000fe40001000000 */
[C---:B------:R-:W-:Y:S02]  /*75d0*/  ISETP.GE.AND P5, PT, R133.reuse, R110, PT ;  /* 0x0000006e8500720c */ /* 0x040fe40003fa6270 */
[----:B------:R-:W-:-:S02]  /*75e0*/  ISETP.GE.AND P3, PT, R133, R111, PT ;  /* 0x0000006f8500720c */ /* 0x000fc40003f66270 */
[----:B------:R-:W-:Y:S02]  /*75f0*/  ISETP.GE.AND P2, PT, R133, R117, PT ;  /* 0x000000758500720c */ /* 0x000fe40003f46270 */
[----:B------:R-:W-:Y:S02]  /*7600*/  FSEL R54, R54, -INF , P4 ;  /* 0xff80000036367808 */ /* 0x000fe40002000000 */
[----:B-1----:R-:W-:Y:S02]  /*7610*/  FMNMX R4, R131, R4, !PT ;  /* 0x0000000483047209 */ /* 0x002fe40007800000 */
[----:B------:R-:W-:Y:S02]  /*7620*/  FSEL R50, R50, -INF , P3 ;  /* 0xff80000032327808 */ /* 0x000fe40001800000 */
[----:B------:R-:W-:Y:S02]  /*7630*/  FSETP.NEU.AND P6, PT, R4, -INF , PT ;  /* 0xff8000000400780b */ /* 0x000fe40003fcd000 */
[----:B------:R-:W-:-:S02]  /*7640*/  ISETP.GE.AND P4, PT, R133, R118, PT ;  /* 0x000000768500720c */ /* 0x000fc40003f86270 */
[----:B------:R-:W-:Y:S02]  /*7650*/  FSEL R10, R4, RZ, P6 ;  /* 0x000000ff040a7208 */ /* 0x000fe40003000000 */
[C---:B------:R-:W-:Y:S02]  /*7660*/  ISETP.GE.AND P6, PT, R133.reuse, R120, PT ;  /* 0x000000788500720c */ /* 0x040fe40003fc6270 */
[----:B------:R-:W-:Y:S01]  /*7670*/  FSEL R62, R62, -INF , P2 ;  /* 0xff8000003e3e7808 */ /* 0x000fe20001000000 */
[C---:B------:R-:W-:Y:S01]  /*7680*/  FMUL R110, R10.reuse, UR16 ;  /* 0x000000100a6e7c20 */ /* 0x040fe20008400000 */
[C---:B------:R-:W-:Y:S01]  /*7690*/  ISETP.GE.AND P3, PT, R133.reuse, R116, PT ;  /* 0x000000748500720c */ /* 0x040fe20003f66270 */
[----:B------:R-:W-:Y:S01]  /*76a0*/  FADD R10, -R10, R9 ;  /* 0x000000090a0a7221 */ /* 0x000fe20000000100 */
[----:B------:R-:W-:Y:S01]  /*76b0*/  ISETP.GE.AND P2, PT, R133, R121, PT ;  /* 0x000000798500720c */ /* 0x000fe20003f46270 */
[--C-:B------:R-:W-:Y:S01]  /*76c0*/  FFMA R24, R24, UR16, -R110.reuse ;  /* 0x0000001018187c23 */ /* 0x100fe2000800086e */
[----:B------:R-:W-:Y:S01]  /*76d0*/  FSEL R47, R47, -INF , P5 ;  /* 0xff8000002f2f7808 */ /* 0x000fe20002800000 */
[--C-:B------:R-:W-:Y:S01]  /*76e0*/  FFMA R11, R25, UR16, -R110.reuse ;  /* 0x00000010190b7c23 */ /* 0x100fe2000800086e */
[----:B------:R-:W-:Y:S01]  /*76f0*/  FSEL R67, R67, -INF , P6 ;  /* 0xff80000043437808 */ /* 0x000fe20003000000 */
[--C-:B------:R-:W-:Y:S01]  /*7700*/  FFMA R28, R28, UR16, -R110.reuse ;  /* 0x000000101c1c7c23 */ /* 0x100fe2000800086e */
[----:B------:R-:W-:Y:S01]  /*7710*/  ISETP.GE.AND P5, PT, R133, R115, PT ;  /* 0x000000738500720c */ /* 0x000fe20003fa6270 */
[--C-:B------:R-:W-:Y:S01]  /*7720*/  FFMA R32, R32, UR16, -R110.reuse ;  /* 0x0000001020207c23 */ /* 0x100fe2000800086e */
[----:B------:R-:W-:Y:S01]  /*7730*/  FSEL R63, R63, -INF , P4 ;  /* 0xff8000003f3f7808 */ /* 0x000fe20002000000 */
[--C-:B------:R-:W-:Y:S01]  /*7740*/  FFMA R15, R33, UR16, -R110.reuse ;  /* 0x00000010210f7c23 */ /* 0x100fe2000800086e */
[----:B------:R-:W-:Y:S01]  /*7750*/  ISETP.GE.AND P6, PT, R133, R125, PT ;  /* 0x0000007d8500720c */ /* 0x000fe20003fc6270 */
[--C-:B------:R-:W-:Y:S01]  /*7760*/  FFMA R13, R29, UR16, -R110.reuse ;  /* 0x000000101d0d7c23 */ /* 0x100fe2000800086e */
[----:B------:R-:W-:Y:S01]  /*7770*/  FSEL R59, R59, -INF , P3 ;  /* 0xff8000003b3b7808 */ /* 0x000fe20001800000 */
[--C-:B------:R-:W-:Y:S01]  /*7780*/  FFMA R12, R36, UR16, -R110.reuse ;  /* 0x00000010240c7c23 */ /* 0x100fe2000800086e */
[C---:B------:R-:W-:Y:S01]  /*7790*/  ISETP.GE.AND P4, PT, R133.reuse, R123, PT ;  /* 0x0000007b8500720c */ /* 0x040fe20003f86270 */
[--C-:B------:R-:W-:Y:S01]  /*77a0*/  FFMA R14, R44, UR16, -R110.reuse ;  /* 0x000000102c0e7c23 */ /* 0x100fe2000800086e */
[----:B------:R-:W-:Y:S01]  /*77b0*/  FSEL R70, R70, -INF , P2 ;  /* 0xff80000046467808 */ /* 0x000fe20001000000 */
[--C-:B------:R-:W-:Y:S01]  /*77c0*/  FFMA R40, R40, UR16, -R110.reuse ;  /* 0x0000001028287c23 */ /* 0x100fe2000800086e */
[----:B------:R-:W-:Y:S01]  /*77d0*/  ISETP.GE.AND P3, PT, R133, R122, PT ;  /* 0x0000007a8500720c */ /* 0x000fe20003f66270 */
[--C-:B------:R-:W-:Y:S01]  /*77e0*/  FFMA R20, R52, UR16, -R110.reuse ;  /* 0x0000001034147c23 */ /* 0x100fe2000800086e */
[----:B------:R-:W-:Y:S01]  /*77f0*/  FSETP.GEU.AND P2, PT, R24, -126, PT ;  /* 0xc2fc00001800780b */ /* 0x000fe20003f4e000 */
        /* <DEDUP_REMOVED lines=8> */
[----:B------:R-:W-:Y:S01]  /*7880*/  FFMA R65, R80, UR16, -R110 ;  /* 0x0000001050417c23 */ /* 0x000fe2000800086e */
[----:B------:R-:W-:Y:S01]  /*7890*/  FSETP.GEU.AND P6, PT, R11, -126, PT ;  /* 0xc2fc00000b00780b */ /* 0x000fe20003fce000 */
[----:B------:R-:W-:Y:S01]  /*78a0*/  FMUL R10, R10, UR16 ;  /* 0x000000100a0a7c20 */ /* 0x000fe20008400000 */
[----:B------:R-:W-:Y:S01]  /*78b0*/  FSEL R71, R71, -INF , P3 ;  /* 0xff80000047477808 */ /* 0x000fe20001800000 */
[----:B------:R-:W-:Y:S01]  /*78c0*/  @!P2 FMUL R24, R24, 0.5 ;  /* 0x3f0000001818a820 */ /* 0x000fe20000400000 */
[----:B------:R-:W-:-:S02]  /*78d0*/  ISETP.GE.AND P4, PT, R133, R127, PT ;  /* 0x0000007f8500720c */ /* 0x000fc40003f86270 */
[C---:B------:R-:W-:Y:S02]  /*78e0*/  ISETP.GE.AND P3, PT, R133.reuse, R126, PT ;  /* 0x0000007e8500720c */ /* 0x040fe40003f66270 */
[----:B------:R-:W-:Y:S01]  /*78f0*/  FSEL R66, R66, -INF , P5 ;  /* 0xff80000042427808 */ /* 0x000fe20002800000 */
[----:B------:R-:W1:Y:S01]  /*7900*/  MUFU.EX2 R24, R24 ;  /* 0x0000001800187308 */ /* 0x000e620000000800 */
[----:B------:R-:W-:Y:S02]  /*7910*/  ISETP.GE.AND P5, PT, R133, R124, PT ;  /* 0x0000007c8500720c */ /* 0x000fe40003fa6270 */
[----:B------:R-:W-:Y:S01]  /*7920*/  FSEL R82, R82, -INF , P4 ;  /* 0xff80000052527808 */ /* 0x000fe20002000000 */
[----:B------:R-:W-:Y:S01]  /*7930*/  @!P6 FMUL R11, R11, 0.5 ;  /* 0x3f0000000b0be820 */ /* 0x000fe20000400000 */
[----:B------:R-:W-:Y:S02]  /*7940*/  FSEL R79, R79, -INF , P3 ;  /* 0xff8000004f4f7808 */ /* 0x000fe40001800000 */
[----:B------:R-:W-:-:S02]  /*7950*/  ISETP.GE.AND P4, PT, R133, R5, PT ;  /* 0x000000058500720c */ /* 0x000fc40003f86270 */
[----:B------:R-:W-:Y:S01]  /*7960*/  ISETP.GE.AND P3, PT, R133, R129, PT ;  /* 0x000000818500720c */ /* 0x000fe20003f66270 */
[----:B------:R-:W2:Y:S01]  /*7970*/  MUFU.EX2 R11, R11 ;  /* 0x0000000b000b7308 */ /* 0x000ea20000000800 */
[----:B------:R-:W-:Y:S02]  /*7980*/  FSEL R75, R75, -INF , P5 ;  /* 0xff8000004b4b7808 */ /* 0x000fe40002800000 */
[C---:B------:R-:W-:Y:S02]  /*7990*/  ISETP.GE.AND P5, PT, R133.reuse, R128, PT ;  /* 0x000000808500720c */ /* 0x040fe40003fa6270 */
[----:B------:R-:W-:Y:S02]  /*79a0*/  FSEL R111, R26, -INF , P4 ;  /* 0xff8000001a6f7808 */ /* 0x000fe40002000000 */
[----:B------:R-:W-:Y:S01]  /*79b0*/  FSEL R86, R86, -INF , P3 ;  /* 0xff80000056567808 */ /* 0x000fe20001800000 */
[----:B-1----:R-:W-:Y:S01]  /*79c0*/  @!P2 FMUL R24, R24, R24 ;  /* 0x000000181818a220 */ /* 0x002fe20000400000 */
[----:B------:R-:W-:-:S02]  /*79d0*/  ISETP.GE.AND P3, PT, R133, R130, PT ;  /* 0x000000828500720c */ /* 0x000fc40003f66270 */
[----:B------:R-:W-:Y:S02]  /*79e0*/  FSEL R83, R83, -INF , P5 ;  /* 0xff80000053537808 */ /* 0x000fe40002800000 */
[----:B------:R-:W-:Y:S02]  /*79f0*/  FMNMX R6, R111, R8, !PT ;  /* 0x000000086f067209 */ /* 0x000fe40007800000 */
[----:B------:R-:W-:Y:S02]  /*7a00*/  FSETP.GEU.AND P5, PT, R28, -126, PT ;  /* 0xc2fc00001c00780b */ /* 0x000fe40003fae000 */
[----:B------:R-:W-:Y:S01]  /*7a10*/  FSEL R87, R87, -INF , P3 ;  /* 0xff80000057577808 */ /* 0x000fe20001800000 */
[----:B--2---:R-:W-:Y:S01]  /*7a20*/  @!P6 FMUL R11, R11, R11 ;  /* 0x0000000b0b0be220 */ /* 0x004fe20000400000 */
[----:B------:R-:W-:Y:S02]  /*7a30*/  FSETP.GEU.AND P3, PT, R32, -126, PT ;  /* 0xc2fc00002000780b */ /* 0x000fe40003f6e000 */
[----:B------:R-:W-:-:S02]  /*7a40*/  FMNMX R21, R27, R6, !PT ;  /* 0x000000061b157209 */ /* 0x000fc40007800000 */
[----:B------:R-:W-:Y:S02]  /*7a50*/  FSETP.GEU.AND P2, PT, R15, -126, PT ;  /* 0xc2fc00000f00780b */ /* 0x000fe40003f4e000 */
[----:B------:R-:W-:Y:S02]  /*7a60*/  FMNMX R6, R30, R21, !PT ;  /* 0x000000151e067209 */ /* 0x000fe40007800000 */
[----:B------:R-:W-:Y:S01]  /*7a70*/  FSETP.GEU.AND P4, PT, R13, -126, PT ;  /* 0xc2fc00000d00780b */ /* 0x000fe20003f8e000 */
[----:B------:R-:W-:Y:S01]  /*7a80*/  @!P5 FMUL R28, R28, 0.5 ;  /* 0x3f0000001c1cd820 */ /* 0x000fe20000400000 */
[----:B------:R-:W-:Y:S02]  /*7a90*/  FMNMX R21, R31, R6, !PT ;  /* 0x000000061f157209 */ /* 0x000fe40007800000 */
[----:B------:R-:W-:Y:S01]  /*7aa0*/  FSETP.GEU.AND P6, PT, R12, -126, PT ;  /* 0xc2fc00000c00780b */ /* 0x000fe20003fce000 */
[----:B------:R-:W-:Y:S01]  /*7ab0*/  @!P3 FMUL R32, R32, 0.5 ;  /* 0x3f0000002020b820 */ /* 0x000fe20000400000 */
[----:B------:R-:W-:Y:S01]  /*7ac0*/  FMNMX R6, R34, R21, !PT ;  /* 0x0000001522067209 */ /* 0x000fe20007800000 */
[----:B------:R-:W1:Y:S01]  /*7ad0*/  MUFU.EX2 R26, R28 ;  /* 0x0000001c001a7308 */ /* 0x000e620000000800 */
[----:B------:R-:W-:Y:S01]  /*7ae0*/  FFMA R21, R37, UR16, -R110 ;  /* 0x0000001025157c23 */ /* 0x000fe2000800086e */
[----:B------:R-:W-:Y:S01]  /*7af0*/  @!P2 FMUL R15, R15, 0.5 ;  /* 0x3f0000000f0fa820 */ /* 0x000fe20000400000 */
[----:B------:R-:W-:-:S03]  /*7b00*/  FMNMX R25, R35, R6, !PT ;  /* 0x0000000623197209 */ /* 0x000fc60007800000 */
[----:B------:R-:W-:Y:S01]  /*7b10*/  @!P4 FMUL R13, R13, 0.5 ;  /* 0x3f0000000d0dc820 */ /* 0x000fe20000400000 */
[----:B------:R-:W-:Y:S01]  /*7b20*/  FMNMX R6, R38, R25, !PT ;  /* 0x0000001926067209 */ /* 0x000fe20007800000 */
[----:B------:R-:W2:Y:S02]  /*7b30*/  MUFU.EX2 R28, R32 ;  /* 0x00000020001c7308 */ /* 0x000ea40000000800 */
[----:B------:R-:W-:Y:S01]  /*7b40*/  @!P6 FMUL R12, R12, 0.5 ;  /* 0x3f0000000c0ce820 */ /* 0x000fe20000400000 */
[----:B------:R-:W-:-:S04]  /*7b50*/  FMNMX R25, R39, R6, !PT ;  /* 0x0000000627197209 */ /* 0x000fc80007800000 */
[----:B------:R-:W-:Y:S01]  /*7b60*/  FMNMX R6, R42, R25, !PT ;  /* 0x000000192a067209 */ /* 0x000fe20007800000 */
[----:B------:R-:W-:Y:S01]  /*7b70*/  FFMA R25, R41, UR16, -R110 ;  /* 0x0000001029197c23 */ /* 0x000fe2000800086e */
[----:B-1----:R-:W-:Y:S01]  /*7b80*/  @!P5 FMUL R26, R26, R26 ;  /* 0x0000001a1a1ad220 */ /* 0x002fe20000400000 */
[----:B------:R-:W1:Y:S01]  /*7b90*/  MUFU.EX2 R15, R15 ;  /* 0x0000000f000f7308 */ /* 0x000e620000000800 */
[----:B------:R-:W-:Y:S02]  /*7ba0*/  FMNMX R29, R43, R6, !PT ;  /* 0x000000062b1d7209 */ /* 0x000fe40007800000 */
[----:B------:R-:W-:Y:S02]  /*7bb0*/  FSETP.GEU.AND P5, PT, R21, -126, PT ;  /* 0xc2fc00001500780b */ /* 0x000fe40003fae000 */
[----:B------:R-:W-:Y:S01]  /*7bc0*/  FMNMX R6, R46, R29, !PT ;  /* 0x0000001d2e067209 */ /* 0x000fe20007800000 */
[----:B--2---:R-:W-:Y:S01]  /*7bd0*/  @!P3 FMUL R28, R28, R28 ;  /* 0x0000001c1c1cb220 */ /* 0x004fe20000400000 */
[----:B------:R-:W-:Y:S01]  /*7be0*/  FSETP.GEU.AND P3, PT, R25, -126, PT ;  /* 0xc2fc00001900780b */ /* 0x000fe20003f6e000 */
[----:B------:R-:W2:Y:S01]  /*7bf0*/  MUFU.EX2 R13, R13 ;  /* 0x0000000d000d7308 */ /* 0x000ea20000000800 */
[----:B------:R-:W-:-:S04]  /*7c00*/  FMNMX R29, R47, R6, !PT ;  /* 0x000000062f1d7209 */ /* 0x000fc80007800000 */
[----:B------:R-:W-:Y:S01]  /*7c10*/  FMNMX R6, R50, R29, !PT ;  /* 0x0000001d32067209 */ /* 0x000fe20007800000 */
[----:B------:R-:W-:Y:S02]  /*7c20*/  FFMA R29, R45, UR16, -R110 ;  /* 0x000000102d1d7c23 */ /* 0x000fe4000800086e */
[----:B------:R-:W-:Y:S01]  /*7c30*/  @!P5 FMUL R21, R21, 0.5 ;  /* 0x3f0000001515d820 */ /* 0x000fe20000400000 */
[----:B------:R-:W3:Y:S01]  /*7c40*/  MUFU.EX2 R12, R12 ;  /* 0x0000000c000c7308 */ /* 0x000ee20000000800 */
[----:B------:R-:W-:Y:S01]  /*7c50*/  FMNMX R33, R51, R6, !PT ;  /* 0x0000000633217209 */ /* 0x000fe20007800000 */
[----:B-1----:R-:W-:Y:S01]  /*7c60*/  @!P2 FMUL R15, R15, R15 ;  /* 0x0000000f0f0fa220 */ /* 0x002fe20000400000 */
[----:B------:R-:W-:Y:S01]  /*7c70*/  FSETP.GEU.AND P2, PT, R14, -126, PT ;  /* 0xc2fc00000e00780b */ /* 0x000fe20003f4e000 */
[----:B------:R-:W-:Y:S01]  /*7c80*/  @!P3 FMUL R25, R25, 0.5 ;  /* 0x3f0000001919b820 */ /* 0x000fe20000400000 */
[----:B------:R-:W-:-:S03]  /*7c90*/  FMNMX R6, R54, R33, !PT ;  /* 0x0000002136067209 */ /* 0x000fc60007800000 */
[----:B------:R-:W1:Y:S01]  /*7ca0*/  MUFU.EX2 R21, R21 ;  /* 0x0000001500157308 */ /* 0x000e620000000800 */
[----:B--2---:R-:W-:Y:S01]  /*7cb0*/  @!P4 FMUL R13, R13, R13 ;  /* 0x0000000d0d0dc220 */ /* 0x004fe20000400000 */
[----:B------:R-:W-:Y:S02]  /*7cc0*/  FSETP.GEU.AND P4, PT, R40, -126, PT ;  /* 0xc2fc00002800780b */ /* 0x000fe40003f8e000 */
[----:B------:R-:W-:-:S04]  /*7cd0*/  FMNMX R33, R55, R6, !PT ;  /* 0x0000000637217209 */ /* 0x000fc80007800000 */
[----:B------:R-:W2:Y:S01]  /*7ce0*/  MUFU.EX2 R25, R25 ;  /* 0x0000001900197308 */ /* 0x000ea20000000800 */
[----:B---3--:R-:W-:Y:S01]  /*7cf0*/  @!P6 FMUL R12, R12, R12 ;  /* 0x0000000c0c0ce220 */ /* 0x008fe20000400000 */
[----:B------:R-:W-:Y:S01]  /*7d00*/  FSETP.GEU.AND P6, PT, R29, -126, PT ;  /* 0xc2fc00001d00780b */ /* 0x000fe20003fce000 */
[----:B------:R-:W-:Y:S01]  /*7d10*/  @!P2 FMUL R14, R14, 0.5 ;  /* 0x3f0000000e0ea820 */ /* 0x000fe20000400000 */
[----:B------:R-:W-:Y:S01]  /*7d20*/  FMNMX R6, R58, R33, !PT ;  /* 0x000000213a067209 */ /* 0x000fe20007800000 */
[----:B------:R-:W-:Y:S02]  /*7d30*/  FFMA R33, R49, UR16, -R110 ;  /* 0x0000001031217c23 */ /* 0x000fe4000800086e */
[----:B------:R-:W-:Y:S01]  /*7d40*/  @!P4 FMUL R40, R40, 0.5 ;  /* 0x3f0000002828c820 */ /* 0x000fe20000400000 */
[----:B------:R-:W-:Y:S01]  /*7d50*/  FMNMX R37, R59, R6, !PT ;  /* 0x000000063b257209 */ /* 0x000fe20007800000 */
[----:B-1----:R-:W-:Y:S01]  /*7d60*/  @!P5 FMUL R21, R21, R21 ;  /* 0x000000151515d220 */ /* 0x002fe20000400000 */
[----:B------:R-:W1:Y:S01]  /*7d70*/  MUFU.EX2 R14, R14 ;  /* 0x0000000e000e7308 */ /* 0x000e620000000800 */
[----:B------:R-:W-:-:S02]  /*7d80*/  FSETP.GEU.AND P5, PT, R36, -126, PT ;  /* 0xc2fc00002400780b */ /* 0x000fc40003fae000 */
[----:B------:R-:W-:Y:S02]  /*7d90*/  FMNMX R6, R62, R37, !PT ;  /* 0x000000253e067209 */ /* 0x000fe40007800000 */
[----:B------:R-:W-:Y:S01]  /*7da0*/  @!P6 FMUL R29, R29, 0.5 ;  /* 0x3f0000001d1de820 */ /* 0x000fe20000400000 */
[----:B--2---:R-:W-:Y:S02]  /*7db0*/  @!P3 FMUL R25, R25, R25 ;  /* 0x000000191919b220 */ /* 0x004fe40000400000 */
[----:B------:R2:W3:Y:S01]  /*7dc0*/  MUFU.EX2 R32, R40 ;  /* 0x0000002800207308 */ /* 0x0004e20000000800 */
[----:B------:R-:W-:Y:S02]  /*7dd0*/  FSETP.GEU.AND P3, PT, R20, -126, PT ;  /* 0xc2fc00001400780b */ /* 0x000fe40003f6e000 */
[----:B------:R-:W-:-:S03]  /*7de0*/  FMNMX R37, R63, R6, !PT ;  /* 0x000000063f257209 */ /* 0x000fc60007800000 */
[----:B------:R-:W-:Y:S01]  /*7df0*/  @!P5 FMUL R36, R36, 0.5 ;  /* 0x3f0000002424d820 */ /* 0x000fe20000400000 */
[----:B------:R-:W-:Y:S01]  /*7e00*/  FMNMX R6, R66, R37, !PT ;  /* 0x0000002542067209 */ /* 0x000fe20007800000 */
[----:B------:R-:W4:Y:S01]  /*7e10*/  MUFU.EX2 R29, R29 ;  /* 0x0000001d001d7308 */ /* 0x000f220000000800 */
[--C-:B------:R-:W-:Y:S01]  /*7e20*/  FFMA R37, R53, UR16, -R110.reuse ;  /* 0x0000001035257c23 */ /* 0x100fe2000800086e */
[----:B-1----:R-:W-:Y:S01]  /*7e30*/  @!P2 FMUL R14, R14, R14 ;  /* 0x0000000e0e0ea220 */ /* 0x002fe20000400000 */
[----:B------:R-:W-:Y:S01]  /*7e40*/  FMNMX R41, R67, R6, !PT ;  /* 0x0000000643297209 */ /* 0x000fe20007800000 */
[--C-:B--2---:R-:W-:Y:S01]  /*7e50*/  FFMA R40, R57, UR16, -R110.reuse ;  /* 0x0000001039287c23 */ /* 0x104fe2000800086e */
[--C-:B------:R-:W-:Y:S01]  /*7e60*/  FFMA R57, R72, UR16, -R110.reuse ;  /* 0x0000001048397c23 */ /* 0x100fe2000800086e */
[----:B------:R-:W-:Y:S01]  /*7e70*/  @!P3 FMUL R20, R20, 0.5 ;  /* 0x3f0000001414b820 */ /* 0x000fe20000400000 */
[----:B------:R-:W-:Y:S01]  /*7e80*/  FMNMX R6, R70, R41, !PT ;  /* 0x0000002946067209 */ /* 0x000fe20007800000 */
[--C-:B------:R-:W-:Y:S01]  /*7e90*/  FFMA R41, R56, UR16, -R110.reuse ;  /* 0x0000001038297c23 */ /* 0x100fe2000800086e */
[----:B---3--:R-:W-:Y:S01]  /*7ea0*/  @!P4 FMUL R32, R32, R32 ;  /* 0x000000202020c220 */ /* 0x008fe20000400000 */
[----:B------:R-:W-:Y:S01]  /*7eb0*/  FSETP.GEU.AND P4, PT, R33, -126, PT ;  /* 0xc2fc00002100780b */ /* 0x000fe20003f8e000 */
[----:B------:R-:W1:Y:S01]  /*7ec0*/  MUFU.EX2 R36, R36 ;  /* 0x0000002400247308 */ /* 0x000e620000000800 */
[----:B------:R-:W-:Y:S01]  /*7ed0*/  FSETP.GEU.AND P2, PT, R37, -126, PT ;  /* 0xc2fc00002500780b */ /* 0x000fe20003f4e000 */
[--C-:B------:R-:W-:Y:S01]  /*7ee0*/  FFMA R53, R68, UR16, -R110.reuse ;  /* 0x0000001044357c23 */ /* 0x100fe2000800086e */
[----:B------:R-:W-:Y:S01]  /*7ef0*/  FMNMX R45, R71, R6, !PT ;  /* 0x00000006472d7209 */ /* 0x000fe20007800000 */
[--C-:B------:R-:W-:Y:S01]  /*7f00*/  FFMA R56, R73, UR16, -R110.reuse ;  /* 0x0000001049387c23 */ /* 0x100fe2000800086e */
[----:B------:R-:W-:Y:S01]  /*7f10*/  FFMA R68, R85, UR16, -R110 ;  /* 0x0000001055447c23 */ /* 0x000fe2000800086e */
[----:B----4-:R-:W-:Y:S01]  /*7f20*/  @!P6 FMUL R29, R29, R29 ;  /* 0x0000001d1d1de220 */ /* 0x010fe20000400000 */
[----:B------:R-:W-:Y:S01]  /*7f30*/  FSETP.GEU.AND P6, PT, R41, -126, PT ;  /* 0xc2fc00002900780b */ /* 0x000fe20003fce000 */
[----:B------:R-:W2:Y:S01]  /*7f40*/  MUFU.EX2 R20, R20 ;  /* 0x0000001400147308 */ /* 0x000ea20000000800 */
[----:B------:R-:W-:-:S03]  /*7f50*/  FMNMX R6, R74, R45, !PT ;  /* 0x0000002d4a067209 */ /* 0x000fc60007800000 */
[----:B------:R-:W-:Y:S01]  /*7f60*/  @!P4 FMUL R33, R33, 0.5 ;  /* 0x3f0000002121c820 */ /* 0x000fe20000400000 */
[----:B------:R-:W-:Y:S01]  /*7f70*/  FMNMX R45, R75, R6, !PT ;  /* 0x000000064b2d7209 */ /* 0x000fe20007800000 */
[----:B------:R-:W-:-:S03]  /*7f80*/  @!P2 FMUL R37, R37, 0.5 ;  /* 0x3f0000002525a820 */ /* 0x000fc60000400000 */
[----:B------:R-:W-:Y:S01]  /*7f90*/  FMNMX R6, R78, R45, !PT ;  /* 0x0000002d4e067209 */ /* 0x000fe20007800000 */
[----:B------:R-:W3:Y:S01]  /*7fa0*/  MUFU.EX2 R33, R33 ;  /* 0x0000002100217308 */ /* 0x000ee20000000800 */
[----:B-1----:R-:W-:Y:S01]  /*7fb0*/  @!P5 FMUL R36, R36, R36 ;  /* 0x000000242424d220 */ /* 0x002fe20000400000 */
[----:B------:R-:W-:Y:S01]  /*7fc0*/  @!P6 FMUL R41, R41, 0.5 ;  /* 0x3f0000002929e820 */ /* 0x000fe20000400000 */
[----:B------:R-:W-:Y:S01]  /*7fd0*/  FMNMX R49, R79, R6, !PT ;  /* 0x000000064f317209 */ /* 0x000fe20007800000 */
[--C-:B------:R-:W-:Y:S01]  /*7fe0*/  FFMA R45, R60, UR16, -R110.reuse ;  /* 0x000000103c2d7c23 */ /* 0x100fe2000800086e */
[----:B------:R-:W-:Y:S01]  /*7ff0*/  FSETP.GEU.AND P5, PT, R40, -126, PT ;  /* 0xc2fc00002800780b */ /* 0x000fe20003fae000 */
[----:B------:R-:W-:Y:S01]  /*8000*/  FFMA R60, R77, UR16, -R110 ;  /* 0x000000104d3c7c23 */ /* 0x000fe2000800086e */
[----:B--2---:R-:W-:Y:S01]  /*8010*/  @!P3 FMUL R20, R20, R20 ;  /* 0x000000141414b220 */ /* 0x004fe20000400000 */
[----:B------:R-:W-:Y:S01]  /*8020*/  FSETP.GEU.AND P3, PT, R44, -126, PT ;  /* 0xc2fc00002c00780b */ /* 0x000fe20003f6e000 */
[----:B------:R-:W1:Y:S01]  /*8030*/  MUFU.EX2 R37, R37 ;  /* 0x0000002500257308 */ /* 0x000e620000000800 */
[----:B------:R-:W-:-:S04]  /*8040*/  FMNMX R6, R82, R49, !PT ;  /* 0x0000003152067209 */ /* 0x000fc80007800000 */
[----:B------:R-:W-:-:S03]  /*8050*/  FMNMX R49, R83, R6, !PT ;  /* 0x0000000653317209 */ /* 0x000fc60007800000 */
[----:B------:R-:W2:Y:S01]  /*8060*/  MUFU.EX2 R41, R41 ;  /* 0x0000002900297308 */ /* 0x000ea20000000800 */
[----:B------:R-:W-:Y:S01]  /*8070*/  FMNMX R6, R86, R49, !PT ;  /* 0x0000003156067209 */ /* 0x000fe20007800000 */
[--C-:B------:R-:W-:Y:S01]  /*8080*/  FFMA R49, R64, UR16, -R110.reuse ;  /* 0x0000001040317c23 */ /* 0x100fe2000800086e */
[----:B------:R-:W-:Y:S01]  /*8090*/  @!P5 FMUL R40, R40, 0.5 ;  /* 0x3f0000002828d820 */ /* 0x000fe20000400000 */
[----:B------:R-:W-:Y:S01]  /*80a0*/  @!P3 FMUL R44, R44, 0.5 ;  /* 0x3f0000002c2cb820 */ /* 0x000fe20000400000 */
[----:B---3--:R-:W-:Y:S01]  /*80b0*/  @!P4 FMUL R33, R33, R33 ;  /* 0x000000212121c220 */ /* 0x008fe20000400000 */
[----:B------:R-:W-:Y:S01]  /*80c0*/  FSETP.GEU.AND P4, PT, R45, -126, PT ;  /* 0xc2fc00002d00780b */ /* 0x000fe20003f8e000 */
[----:B------:R-:W-:Y:S01]  /*80d0*/  FFMA R64, R81, UR16, -R110 ;  /* 0x0000001051407c23 */ /* 0x000fe2000800086e */
[----:B------:R-:W-:Y:S01]  /*80e0*/  FMNMX R6, R87, R6, !PT ;  /* 0x0000000657067209 */ /* 0x000fe20007800000 */
[----:B-1----:R-:W-:Y:S01]  /*80f0*/  @!P2 FMUL R37, R37, R37 ;  /* 0x000000252525a220 */ /* 0x002fe20000400000 */
[----:B------:R-:W-:Y:S01]  /*8100*/  FSETP.GEU.AND P2, PT, R49, -126, PT ;  /* 0xc2fc00003100780b */ /* 0x000fe20003f4e000 */
[----:B------:R-:W1:Y:S02]  /*8110*/  MUFU.EX2 R44, R44 ;  /* 0x0000002c002c7308 */ /* 0x000e640000000800 */
[----:B------:R-:W3:Y:S01]  /*8120*/  SHFL.BFLY PT, R61, R6, 0x1, 0x1f ;  /* 0x0c201f00063d7f89 */ /* 0x000ee200000e0000 */
[----:B--2---:R-:W-:Y:S01]  /*8130*/  @!P6 FMUL R41, R41, R41 ;  /* 0x000000292929e220 */ /* 0x004fe20000400000 */
[----:B------:R-:W-:-:S04]  /*8140*/  FSETP.GEU.AND P6, PT, R48, -126, PT ;  /* 0xc2fc00003000780b */ /* 0x000fc80003fce000 */
[----:B------:R-:W2:Y:S01]  /*8150*/  MUFU.EX2 R40, R40 ;  /* 0x0000002800287308 */ /* 0x000ea20000000800 */
[----:B------:R-:W-:-:S03]  /*8160*/  @!P4 FMUL R45, R45, 0.5 ;  /* 0x3f0000002d2dc820 */ /* 0x000fc60000400000 */
[----:B------:R-:W-:-:S04]  /*8170*/  @!P2 FMUL R49, R49, 0.5 ;  /* 0x3f0000003131a820 */ /* 0x000fc80000400000 */
[----:B------:R-:W4:Y:S01]  /*8180*/  MUFU.EX2 R45, R45 ;  /* 0x0000002d002d7308 */ /* 0x000f220000000800 */
[----:B-1----:R-:W-:Y:S01]  /*8190*/  @!P3 FMUL R44, R44, R44 ;  /* 0x0000002c2c2cb220 */ /* 0x002fe20000400000 */
[----:B------:R-:W-:Y:S01]  /*81a0*/  FSETP.GEU.AND P3, PT, R57, -126, PT ;  /* 0xc2fc00003900780b */ /* 0x000fe20003f6e000 */
[----:B------:R-:W-:-:S05]  /*81b0*/  @!P6 FMUL R48, R48, 0.5 ;  /* 0x3f0000003030e820 */ /* 0x000fca0000400000 */
[----:B------:R-:W1:Y:S01]  /*81c0*/  MUFU.EX2 R49, R49 ;  /* 0x0000003100317308 */ /* 0x000e620000000800 */
[----:B--2---:R-:W-:Y:S01]  /*81d0*/  @!P5 FMUL R40, R40, R40 ;  /* 0x000000282828d220 */ /* 0x004fe20000400000 */
[----:B------:R-:W-:Y:S02]  /*81e0*/  FSETP.GEU.AND P5, PT, R53, -126, PT ;  /* 0xc2fc00003500780b */ /* 0x000fe40003fae000 */
[----:B---3--:R-:W-:Y:S01]  /*81f0*/  FMNMX R6, R6, R61, !PT ;  /* 0x0000003d06067209 */ /* 0x008fe20007800000 */
[----:B------:R-:W-:Y:S02]  /*8200*/  FFMA R61, R76, UR16, -R110 ;  /* 0x000000104c3d7c23 */ /* 0x000fe4000800086e */
[----:B------:R-:W-:Y:S01]  /*8210*/  @!P3 FMUL R57, R57, 0.5 ;  /* 0x3f0000003939b820 */ /* 0x000fe20000400000 */
[----:B------:R-:W2:Y:S01]  /*8220*/  MUFU.EX2 R48, R48 ;  /* 0x0000003000307308 */ /* 0x000ea20000000800 */
[----:B----4-:R-:W-:Y:S01]  /*8230*/  @!P4 FMUL R45, R45, R45 ;  /* 0x0000002d2d2dc220 */ /* 0x010fe20000400000 */
[----:B------:R-:W-:Y:S01]  /*8240*/  FSETP.GEU.AND P4, PT, R52, -126, PT ;  /* 0xc2fc00003400780b */ /* 0x000fe20003f8e000 */
[----:B------:R-:W3:Y:S04]  /*8250*/  SHFL.BFLY PT, R69, R6, 0x2, 0x1f ;  /* 0x0c401f0006457f89 */ /* 0x000ee800000e0000 */
[----:B------:R-:W-:Y:S01]  /*8260*/  @!P5 FMUL R53, R53, 0.5 ;  /* 0x3f0000003535d820 */ /* 0x000fe20000400000 */
[----:B------:R-:W4:Y:S01]  /*8270*/  MUFU.EX2 R57, R57 ;  /* 0x0000003900397308 */ /* 0x000f220000000800 */
[----:B-1----:R-:W-:Y:S01]  /*8280*/  @!P2 FMUL R49, R49, R49 ;  /* 0x000000313131a220 */ /* 0x002fe20000400000 */
[----:B------:R-:W-:-:S03]  /*8290*/  FSETP.GEU.AND P2, PT, R56, -126, PT ;  /* 0xc2fc00003800780b */ /* 0x000fc60003f4e000 */
[----:B------:R-:W-:Y:S01]  /*82a0*/  FADD R9, R28, R49 ;  /* 0x000000311c097221 */ /* 0x000fe20000000000 */
[----:B------:R-:W-:Y:S01]  /*82b0*/  F2FP.F16.F32.PACK_AB R28, R15, R28 ;  /* 0x0000001c0f1c723e */ /* 0x000fe200000000ff */
[----:B------:R-:W-:Y:S01]  /*82c0*/  @!P4 FMUL R52, R52, 0.5 ;  /* 0x3f0000003434c820 */ /* 0x000fe20000400000 */
[----:B------:R-:W1:Y:S01]  /*82d0*/  MUFU.EX2 R53, R53 ;  /* 0x0000003500357308 */ /* 0x000e620000000800 */
[----:B--2---:R-:W-:Y:S01]  /*82e0*/  @!P6 FMUL R48, R48, R48 ;  /* 0x000000303030e220 */ /* 0x004fe20000400000 */
[----:B------:R-:W-:-:S05]  /*82f0*/  FSETP.GEU.AND P6, PT, R61, -126, PT ;  /* 0xc2fc00003d00780b */ /* 0x000fca0003fce000 */
[----:B------:R-:W-:Y:S01]  /*8300*/  @!P2 FMUL R56, R56, 0.5 ;  /* 0x3f0000003838a820 */ /* 0x000fe20000400000 */
[----:B------:R-:W2:Y:S01]  /*8310*/  MUFU.EX2 R52, R52 ;  /* 0x0000003400347308 */ /* 0x000ea20000000800 */
[----:B----4-:R-:W-:Y:S01]  /*8320*/  @!P3 FMUL R57, R57, R57 ;  /* 0x000000393939b220 */ /* 0x010fe20000400000 */
[----:B------:R-:W-:Y:S02]  /*8330*/  FSETP.GEU.AND P3, PT, R64, -126, PT ;  /* 0xc2fc00004000780b */ /* 0x000fe40003f6e000 */
[----:B---3--:R-:W-:Y:S01]  /*8340*/  FMNMX R6, R6, R69, !PT ;  /* 0x0000004506067209 */ /* 0x008fe20007800000 */
[----:B------:R-:W-:Y:S02]  /*8350*/  FFMA R69, R84, UR16, -R110 ;  /* 0x0000001054457c23 */ /* 0x000fe4000800086e */
[----:B------:R-:W-:Y:S01]  /*8360*/  @!P6 FMUL R61, R61, 0.5 ;  /* 0x3f0000003d3de820 */ /* 0x000fe20000400000 */
[----:B------:R-:W3:Y:S01]  /*8370*/  MUFU.EX2 R56, R56 ;  /* 0x0000003800387308 */ /* 0x000ee20000000800 */
[----:B-1----:R-:W-:Y:S01]  /*8380*/  @!P5 FMUL R53, R53, R53 ;  /* 0x000000353535d220 */ /* 0x002fe20000400000 */
[----:B------:R-:W-:-:S05]  /*8390*/  FSETP.GEU.AND P5, PT, R60, -126, PT ;  /* 0xc2fc00003c00780b */ /* 0x000fca0003fae000 */
[----:B------:R-:W-:Y:S01]  /*83a0*/  @!P3 FMUL R64, R64, 0.5 ;  /* 0x3f0000004040b820 */ /* 0x000fe20000400000 */
[----:B------:R-:W1:Y:S01]  /*83b0*/  MUFU.EX2 R61, R61 ;  /* 0x0000003d003d7308 */ /* 0x000e620000000800 */
[----:B--2---:R-:W-:Y:S01]  /*83c0*/  @!P4 FMUL R52, R52, R52 ;  /* 0x000000343434c220 */ /* 0x004fe20000400000 */
[----:B------:R-:W-:-:S05]  /*83d0*/  FSETP.GEU.AND P4, PT, R65, -126, PT ;  /* 0xc2fc00004100780b */ /* 0x000fca0003f8e000 */
[----:B------:R-:W-:Y:S01]  /*83e0*/  @!P5 FMUL R60, R60, 0.5 ;  /* 0x3f0000003c3cd820 */ /* 0x000fe20000400000 */
[----:B------:R-:W2:Y:S01]  /*83f0*/  MUFU.EX2 R64, R64 ;  /* 0x0000004000407308 */ /* 0x000ea20000000800 */
[----:B---3--:R-:W-:Y:S01]  /*8400*/  @!P2 FMUL R56, R56, R56 ;  /* 0x000000383838a220 */ /* 0x008fe20000400000 */
[----:B------:R-:W-:-:S04]  /*8410*/  FSETP.NEU.AND P2, PT, R6, -INF , PT ;  /* 0xff8000000600780b */ /* 0x000fc80003f4d000 */
[----:B------:R-:W-:Y:S01]  /*8420*/  FSEL R73, R6, RZ, P2 ;  /* 0x000000ff06497208 */ /* 0x000fe20001000000 */
[----:B------:R-:W-:Y:S01]  /*8430*/  @!P4 FMUL R65, R65, 0.5 ;  /* 0x3f0000004141c820 */ /* 0x000fe20000400000 */
[----:B------:R-:W3:Y:S01]  /*8440*/  MUFU.EX2 R60, R60 ;  /* 0x0000003c003c7308 */ /* 0x000ee20000000800 */
[----:B-1----:R-:W-:Y:S01]  /*8450*/  @!P6 FMUL R61, R61, R61 ;  /* 0x0000003d3d3de220 */ /* 0x002fe20000400000 */
[----:B------:R-:W-:Y:S01]  /*8460*/  FSETP.GEU.AND P6, PT, R68, -126, PT ;  /* 0xc2fc00004400780b */ /* 0x000fe20003fce000 */
[----:B------:R-:W-:Y:S01]  /*8470*/  FMUL R110, R73, UR16 ;  /* 0x00000010496e7c20 */ /* 0x000fe20008400000 */
[----:B------:R-:W-:-:S03]  /*8480*/  FSETP.GEU.AND P2, PT, R69, -126, PT ;  /* 0xc2fc00004500780b */ /* 0x000fc60003f4e000 */
[--C-:B------:R-:W-:Y:S01]  /*8490*/  FFMA R30, R30, UR16, -R110.reuse ;  /* 0x000000101e1e7c23 */ /* 0x100fe2000800086e */
[--C-:B------:R-:W-:Y:S01]  /*84a0*/  FFMA R111, R111, UR16, -R110.reuse ;  /* 0x000000106f6f7c23 */ /* 0x100fe2000800086e */
[----:B--2---:R-:W-:Y:S01]  /*84b0*/  @!P3 FMUL R64, R64, R64 ;  /* 0x000000404040b220 */ /* 0x004fe20000400000 */
[----:B------:R-:W1:Y:S01]  /*84c0*/  MUFU.EX2 R65, R65 ;  /* 0x0000004100417308 */ /* 0x000e620000000800 */
[--C-:B------:R-:W-:Y:S01]  /*84d0*/  FFMA R72, R27, UR16, -R110.reuse ;  /* 0x000000101b487c23 */ /* 0x100fe2000800086e */
[----:B------:R-:W-:Y:S01]  /*84e0*/  FSETP.GEU.AND P3, PT, R30, -126, PT ;  /* 0xc2fc00001e00780b */ /* 0x000fe20003f6e000 */
        /* <DEDUP_REMOVED lines=10> */
[--C-:B------:R-:W-:Y:S01]  /*8590*/  FFMA R43, R43, UR16, -R110.reuse ;  /* 0x000000102b2b7c23 */ /* 0x100fe2000800086e */
[--C-:B------:R-:W-:Y:S01]  /*85a0*/  FFMA R42, R42, UR16, -R110.reuse ;  /* 0x000000102a2a7c23 */ /* 0x100fe2000800086e */
[----:B------:R-:W-:Y:S01]  /*85b0*/  @!P3 FMUL R30, R30, 0.5 ;  /* 0x3f0000001e1eb820 */ /* 0x000fe20000400000 */
[--C-:B------:R-:W-:Y:S01]  /*85c0*/  FFMA R50, R50, UR16, -R110.reuse ;  /* 0x0000001032327c23 */ /* 0x100fe2000800086e */
[----:B-1----:R-:W-:Y:S01]  /*85d0*/  @!P4 FMUL R65, R65, R65 ;  /* 0x000000414141c220 */ /* 0x002fe20000400000 */
[----:B------:R-:W-:Y:S01]  /*85e0*/  FSETP.GEU.AND P4, PT, R72, -126, PT ;  /* 0xc2fc00004800780b */ /* 0x000fe20003f8e000 */
[----:B------:R-:W1:Y:S01]  /*85f0*/  MUFU.EX2 R69, R69 ;  /* 0x0000004500457308 */ /* 0x000e620000000800 */
[--C-:B------:R-:W-:Y:S01]  /*8600*/  FFMA R46, R46, UR16, -R110.reuse ;  /* 0x000000102e2e7c23 */ /* 0x100fe2000800086e */
[----:B------:R-:W-:Y:S01]  /*8610*/  @!P5 FMUL R111, R111, 0.5 ;  /* 0x3f0000006f6fd820 */ /* 0x000fe20000400000 */
[--C-:B------:R-:W-:Y:S01]  /*8620*/  FFMA R47, R47, UR16, -R110.reuse ;  /* 0x000000102f2f7c23 */ /* 0x100fe2000800086e */
[--C-:B------:R-:W-:Y:S01]  /*8630*/  FFMA R54, R54, UR16, -R110.reuse ;  /* 0x0000001036367c23 */ /* 0x100fe2000800086e */
[--C-:B------:R-:W-:Y:S01]  /*8640*/  FFMA R51, R51, UR16, -R110.reuse ;  /* 0x0000001033337c23 */ /* 0x100fe2000800086e */
[--C-:B------:R-:W-:Y:S01]  /*8650*/  FFMA R55, R55, UR16, -R110.reuse ;  /* 0x0000001037377c23 */ /* 0x100fe2000800086e */
[--C-:B------:R-:W-:Y:S01]  /*8660*/  FFMA R83, R83, UR16, -R110.reuse ;  /* 0x0000001053537c23 */ /* 0x100fe2000800086e */
[----:B------:R3:W4:Y:S01]  /*8670*/  MUFU.EX2 R31, R30 ;  /* 0x0000001e001f7308 */ /* 0x0007220000000800 */
[----:B--2---:R-:W-:Y:S01]  /*8680*/  @!P6 FMUL R68, R68, R68 ;  /* 0x000000444444e220 */ /* 0x004fe20000400000 */
[----:B------:R-:W-:Y:S01]  /*8690*/  FSETP.GEU.AND P6, PT, R34, -126, PT ;  /* 0xc2fc00002200780b */ /* 0x000fe20003fce000 */
[----:B------:R-:W-:Y:S01]  /*86a0*/  FFMA R79, R79, UR16, -R110 ;  /* 0x000000104f4f7c23 */ /* 0x000fe2000800086e */
[----:B------:R-:W-:-:S04]  /*86b0*/  @!P4 FMUL R72, R72, 0.5 ;  /* 0x3f0000004848c820 */ /* 0x000fc80000400000 */
[----:B------:R-:W2:Y:S01]  /*86c0*/  MUFU.EX2 R27, R111 ;  /* 0x0000006f001b7308 */ /* 0x000ea20000000800 */
[----:B-1----:R-:W-:Y:S01]  /*86d0*/  @!P2 FMUL R69, R69, R69 ;  /* 0x000000454545a220 */ /* 0x002fe20000400000 */
[----:B------:R-:W-:Y:S01]  /*86e0*/  FSETP.GEU.AND P2, PT, R76, -126, PT ;  /* 0xc2fc00004c00780b */ /* 0x000fe20003f4e000 */
[----:B---3--:R-:W-:-:S04]  /*86f0*/  FFMA R30, R58, UR16, -R110 ;  /* 0x000000103a1e7c23 */ /* 0x008fc8000800086e */
[----:B------:R-:W-:Y:S01]  /*8700*/  @!P6 FMUL R34, R34, 0.5 ;  /* 0x3f0000002222e820 */ /* 0x000fe20000400000 */
[----:B------:R-:W1:Y:S01]  /*8710*/  MUFU.EX2 R72, R72 ;  /* 0x0000004800487308 */ /* 0x000e620000000800 */
[----:B----4-:R-:W-:Y:S01]  /*8720*/  @!P3 FMUL R31, R31, R31 ;  /* 0x0000001f1f1fb220 */ /* 0x010fe20000400000 */
[----:B------:R-:W-:-:S05]  /*8730*/  FSETP.GEU.AND P3, PT, R84, -126, PT ;  /* 0xc2fc00005400780b */ /* 0x000fca0003f6e000 */
[----:B------:R-:W-:Y:S01]  /*8740*/  @!P2 FMUL R76, R76, 0.5 ;  /* 0x3f0000004c4ca820 */ /* 0x000fe20000400000 */
[----:B------:R3:W4:Y:S01]  /*8750*/  MUFU.EX2 R35, R34 ;  /* 0x0000002200237308 */ /* 0x0007220000000800 */
[----:B--2---:R-:W-:Y:S01]  /*8760*/  @!P5 FMUL R27, R27, R27 ;  /* 0x0000001b1b1bd220 */ /* 0x004fe20000400000 */
[----:B------:R-:W-:-:S05]  /*8770*/  FSETP.GEU.AND P5, PT, R80, -126, PT ;  /* 0xc2fc00005000780b */ /* 0x000fca0003fae000 */
[----:B------:R-:W-:Y:S01]  /*8780*/  @!P3 FMUL R84, R84, 0.5 ;  /* 0x3f0000005454b820 */ /* 0x000fe20000400000 */
        /* <DEDUP_REMOVED lines=23> */
[----:B----4-:R-:W-:Y:S01]  /*8900*/  @!P4 FMUL R39, R39, R39 ;  /* 0x000000272727c220 */ /* 0x010fe20000400000 */
[----:B------:R-:W-:Y:S01]  /*8910*/  FSETP.GEU.AND P4, PT, R47, -126, PT ;  /* 0xc2fc00002f00780b */ /* 0x000fe20003f8e000 */
[----:B-1----:R-:W-:-:S04]  /*8920*/  FFMA R43, R66, UR16, -R110 ;  /* 0x00000010422b7c23 */ /* 0x002fc8000800086e */
[----:B------:R-:W-:Y:S01]  /*8930*/  @!P5 FMUL R46, R46, 0.5 ;  /* 0x3f0000002e2ed820 */ /* 0x000fe20000400000 */
[----:B------:R1:W4:Y:S01]  /*8940*/  MUFU.EX2 R85, R50 ;  /* 0x0000003200557308 */ /* 0x0003220000000800 */
[----:B-----5:R-:W-:Y:S01]  /*8950*/  @!P6 FMUL R112, R112, R112 ;  /* 0x000000707070e220 */ /* 0x020fe20000400000 */
[----:B------:R-:W-:Y:S01]  /*8960*/  FSETP.GEU.AND P6, PT, R54, -126, PT ;  /* 0xc2fc00003600780b */ /* 0x000fe20003fce000 */
[----:B--2---:R-:W-:-:S04]  /*8970*/  FFMA R42, R63, UR16, -R110 ;  /* 0x000000103f2a7c23 */ /* 0x004fc8000800086e */
[----:B------:R-:W-:Y:S01]  /*8980*/  @!P4 FMUL R47, R47, 0.5 ;  /* 0x3f0000002f2fc820 */ /* 0x000fe20000400000 */
[----:B------:R2:W5:Y:S01]  /*8990*/  MUFU.EX2 R81, R46 ;  /* 0x0000002e00517308 */ /* 0x0005620000000800 */
[----:B---3--:R-:W-:Y:S01]  /*89a0*/  @!P2 FMUL R77, R77, R77 ;  /* 0x0000004d4d4da220 */ /* 0x008fe20000400000 */
[----:B------:R-:W-:Y:S01]  /*89b0*/  FSETP.GEU.AND P2, PT, R51, -126, PT ;  /* 0xc2fc00003300780b */ /* 0x000fe20003f4e000 */
[----:B-1----:R-:W-:-:S04]  /*89c0*/  FFMA R50, R86, UR16, -R110 ;  /* 0x0000001056327c23 */ /* 0x002fc8000800086e */
[----:B------:R-:W-:Y:S01]  /*89d0*/  @!P6 FMUL R54, R54, 0.5 ;  /* 0x3f0000003636e820 */ /* 0x000fe20000400000 */
[----:B------:R1:W3:Y:S01]  /*89e0*/  MUFU.EX2 R114, R47 ;  /* 0x0000002f00727308 */ /* 0x0002e20000000800 */
[----:B----4-:R-:W-:Y:S01]  /*89f0*/  @!P3 FMUL R85, R85, R85 ;  /* 0x000000555555b220 */ /* 0x010fe20000400000 */
[----:B------:R-:W-:Y:S01]  /*8a00*/  FSETP.GEU.AND P3, PT, R34, -126, PT ;  /* 0xc2fc00002200780b */ /* 0x000fe20003f6e000 */
[----:B--2---:R-:W-:-:S04]  /*8a10*/  FFMA R46, R74, UR16, -R110 ;  /* 0x000000104a2e7c23 */ /* 0x004fc8000800086e */
[----:B------:R-:W-:Y:S01]  /*8a20*/  @!P2 FMUL R51, R51, 0.5 ;  /* 0x3f0000003333a820 */ /* 0x000fe20000400000 */
[----:B------:R2:W4:Y:S01]  /*8a30*/  MUFU.EX2 R58, R54 ;  /* 0x00000036003a7308 */ /* 0x0005220000000800 */
[----:B-----5:R-:W-:Y:S01]  /*8a40*/  @!P5 FMUL R81, R81, R81 ;  /* 0x000000515151d220 */ /* 0x020fe20000400000 */
[----:B------:R-:W-:Y:S01]  /*8a50*/  FSETP.GEU.AND P5, PT, R55, -126, PT ;  /* 0xc2fc00003700780b */ /* 0x000fe20003fae000 */
[----:B-1----:R-:W-:-:S04]  /*8a60*/  FFMA R47, R78, UR16, -R110 ;  /* 0x000000104e2f7c23 */ /* 0x002fc8000800086e */
[----:B------:R-:W-:Y:S01]  /*8a70*/  @!P3 FMUL R34, R34, 0.5 ;  /* 0x3f0000002222b820 */ /* 0x000fe20000400000 */
[----:B------:R-:W1:Y:S01]  /*8a80*/  MUFU.EX2 R116, R51 ;  /* 0x0000003300747308 */ /* 0x000e620000000800 */
[----:B---3--:R-:W-:Y:S01]  /*8a90*/  @!P4 FMUL R114, R114, R114 ;  /* 0x000000727272c220 */ /* 0x008fe20000400000 */
[----:B------:R-:W-:Y:S01]  /*8aa0*/  FSETP.GEU.AND P4, PT, R30, -126, PT ;  /* 0xc2fc00001e00780b */ /* 0x000fe20003f8e000 */
[----:B--2---:R-:W-:Y:S01]  /*8ab0*/  FADD R54, -R73, R8 ;  /* 0x0000000849367221 */ /* 0x004fe20000000100 */
[----:B------:R-:W-:Y:S01]  /*8ac0*/  FADD R8, R24, R41 ;  /* 0x0000002918087221 */ /* 0x000fe20000000000 */
[----:B------:R-:W-:Y:S02]  /*8ad0*/  F2FP.F16.F32.PACK_AB R24, R11, R24 ;  /* 0x000000180b18723e */ /* 0x000fe400000000ff */
[----:B------:R-:W-:Y:S01]  /*8ae0*/  @!P5 FMUL R55, R55, 0.5 ;  /* 0x3f0000003737d820 */ /* 0x000fe20000400000 */
[----:B------:R2:W3:Y:S01]  /*8af0*/  MUFU.EX2 R63, R34 ;  /* 0x00000022003f7308 */ /* 0x0004e20000000800 */
[----:B----4-:R-:W-:Y:S01]  /*8b00*/  @!P6 FMUL R58, R58, R58 ;  /* 0x0000003a3a3ae220 */ /* 0x010fe20000400000 */
[----:B------:R-:W-:Y:S01]  /*8b10*/  FSETP.GEU.AND P6, PT, R42, -126, PT ;  /* 0xc2fc00002a00780b */ /* 0x000fe20003fce000 */
[----:B------:R-:W-:-:S04]  /*8b20*/  FMUL R54, R54, UR16 ;  /* 0x0000001036367c20 */ /* 0x000fc80008400000 */
[----:B------:R-:W-:Y:S01]  /*8b30*/  @!P4 FMUL R30, R30, 0.5 ;  /* 0x3f0000001e1ec820 */ /* 0x000fe20000400000 */
[----:B------:R-:W4:Y:S01]  /*8b40*/  MUFU.EX2 R59, R55 ;  /* 0x00000037003b7308 */ /* 0x000f220000000800 */
[----:B--2---:R-:W-:Y:S01]  /*8b50*/  FFMA R34, R70, UR16, -R110 ;  /* 0x0000001046227c23 */ /* 0x004fe2000800086e */
[----:B-1----:R-:W-:Y:S01]  /*8b60*/  @!P2 FMUL R116, R116, R116 ;  /* 0x000000747474a220 */ /* 0x002fe20000400000 */
[----:B------:R-:W-:-:S04]  /*8b70*/  FSETP.GEU.AND P2, PT, R38, -126, PT ;  /* 0xc2fc00002600780b */ /* 0x000fc80003f4e000 */
[----:B------:R-:W-:Y:S01]  /*8b80*/  @!P6 FMUL R42, R42, 0.5 ;  /* 0x3f0000002a2ae820 */ /* 0x000fe20000400000 */
[----:B------:R1:W2:Y:S01]  /*8b90*/  MUFU.EX2 R62, R30 ;  /* 0x0000001e003e7308 */ /* 0x0002a20000000800 */
[----:B---3--:R-:W-:Y:S01]  /*8ba0*/  @!P3 FMUL R63, R63, R63 ;  /* 0x0000003f3f3fb220 */ /* 0x008fe20000400000 */
[----:B------:R-:W-:-:S06]  /*8bb0*/  FSETP.GEU.AND P3, PT, R34, -126, PT ;  /* 0xc2fc00002200780b */ /* 0x000fcc0003f6e000 */
[----:B------:R-:W-:Y:S01]  /*8bc0*/  @!P2 FMUL R38, R38, 0.5 ;  /* 0x3f0000002626a820 */ /* 0x000fe20000400000 */
[----:B----4-:R-:W-:Y:S01]  /*8bd0*/  @!P5 FMUL R59, R59, R59 ;  /* 0x0000003b3b3bd220 */ /* 0x010fe20000400000 */
[----:B-1----:R-:W-:Y:S01]  /*8be0*/  FFMA R30, R67, UR16, -R110 ;  /* 0x00000010431e7c23 */ /* 0x002fe2000800086e */
[----:B------:R-:W-:Y:S01]  /*8bf0*/  FSETP.GEU.AND P5, PT, R43, -126, PT ;  /* 0xc2fc00002b00780b */ /* 0x000fe20003fae000 */
[----:B------:R1:W3:Y:S03]  /*8c00*/  MUFU.EX2 R67, R42 ;  /* 0x0000002a00437308 */ /* 0x0002e60000000800 */
[----:B------:R-:W-:Y:S01]  /*8c10*/  @!P3 FMUL R34, R34, 0.5 ;  /* 0x3f0000002222b820 */ /* 0x000fe20000400000 */
[----:B--2---:R-:W-:Y:S01]  /*8c20*/  @!P4 FMUL R62, R62, R62 ;  /* 0x0000003e3e3ec220 */ /* 0x004fe20000400000 */
[----:B------:R-:W-:-:S03]  /*8c30*/  FSETP.GEU.AND P4, PT, R30, -126, PT ;  /* 0xc2fc00001e00780b */ /* 0x000fc60003f8e000 */
[----:B------:R2:W4:Y:S01]  /*8c40*/  MUFU.EX2 R66, R38 ;  /* 0x0000002600427308 */ /* 0x0005220000000800 */
[----:B-1----:R-:W-:-:S03]  /*8c50*/  FFMA R42, R75, UR16, -R110 ;  /* 0x000000104b2a7c23 */ /* 0x002fc6000800086e */
[----:B------:R-:W-:-:S04]  /*8c60*/  @!P5 FMUL R43, R43, 0.5 ;  /* 0x3f0000002b2bd820 */ /* 0x000fc80000400000 */
[----:B------:R1:W5:Y:S01]  /*8c70*/  MUFU.EX2 R74, R34 ;  /* 0x00000022004a7308 */ /* 0x0003620000000800 */
[----:B---3--:R-:W-:Y:S01]  /*8c80*/  @!P6 FMUL R67, R67, R67 ;  /* 0x000000434343e220 */ /* 0x008fe20000400000 */
[----:B------:R-:W-:Y:S01]  /*8c90*/  FSETP.GEU.AND P6, PT, R46, -126, PT ;  /* 0xc2fc00002e00780b */ /* 0x000fe20003fce000 */
[----:B--2---:R-:W-:Y:S01]  /*8ca0*/  FFMA R38, R71, UR16, -R110 ;  /* 0x0000001047267c23 */ /* 0x004fe2000800086e */
[----:B------:R-:W-:-:S04]  /*8cb0*/  @!P4 FMUL R30, R30, 0.5 ;  /* 0x3f0000001e1ec820 */ /* 0x000fc80000400000 */
[----:B------:R2:W3:Y:S01]  /*8cc0*/  MUFU.EX2 R70, R43 ;  /* 0x0000002b00467308 */ /* 0x0004e20000000800 */
[--C-:B-1----:R-:W-:Y:S01]  /*8cd0*/  FFMA R34, R82, UR16, -R110.reuse ;  /* 0x0000001052227c23 */ /* 0x102fe2000800086e */
[----:B----4-:R-:W-:Y:S01]  /*8ce0*/  @!P2 FMUL R66, R66, R66 ;  /* 0x000000424242a220 */ /* 0x010fe20000400000 */
[----:B------:R-:W-:Y:S01]  /*8cf0*/  FSETP.GEU.AND P2, PT, R38, -126, PT ;  /* 0xc2fc00002600780b */ /* 0x000fe20003f4e000 */
[----:B------:R-:W-:-:S03]  /*8d00*/  FFMA R110, R87, UR16, -R110 ;  /* 0x00000010576e7c23 */ /* 0x000fc6000800086e */
[----:B------:R-:W-:Y:S01]  /*8d10*/  @!P6 FMUL R46, R46, 0.5 ;  /* 0x3f0000002e2ee820 */ /* 0x000fe20000400000 */
[----:B------:R1:W4:Y:S01]  /*8d20*/  MUFU.EX2 R71, R30 ;  /* 0x0000001e00477308 */ /* 0x0003220000000800 */
[----:B-----5:R-:W-:Y:S01]  /*8d30*/  @!P3 FMUL R74, R74, R74 ;  /* 0x0000004a4a4ab220 */ /* 0x020fe20000400000 */
[----:B------:R-:W-:Y:S01]  /*8d40*/  FSETP.GEU.AND P3, PT, R34, -126, PT ;  /* 0xc2fc00002200780b */ /* 0x000fe20003f6e000 */
[----:B--2---:R-:W-:Y:S01]  /*8d50*/  FADD R43, R32, R57 ;  /* 0x00000039202b7221 */ /* 0x004fe20000000000 */
[----:B------:R-:W-:-:S04]  /*8d60*/  F2FP.F16.F32.PACK_AB R32, R25, R32 ;  /* 0x000000201920723e */ /* 0x000fc800000000ff */
[----:B------:R-:W2:Y:S01]  /*8d70*/  MUFU.EX2 R78, R46 ;  /* 0x0000002e004e7308 */ /* 0x000ea20000000800 */
[----:B---3--:R-:W-:Y:S01]  /*8d80*/  @!P5 FMUL R70, R70, R70 ;  /* 0x000000464646d220 */ /* 0x008fe20000400000 */
[----:B------:R-:W-:Y:S01]  /*8d90*/  FSETP.GEU.AND P5, PT, R42, -126, PT ;  /* 0xc2fc00002a00780b */ /* 0x000fe20003fae000 */
[----:B------:R-:W-:Y:S01]  /*8da0*/  @!P2 FMUL R38, R38, 0.5 ;  /* 0x3f0000002626a820 */ /* 0x000fe20000400000 */
[----:B-1----:R-:W-:Y:S01]  /*8db0*/  FADD R30, R36, R65 ;  /* 0x00000041241e7221 */ /* 0x002fe20000000000 */
[----:B------:R-:W-:Y:S02]  /*8dc0*/  F2FP.F16.F32.PACK_AB R36, R33, R36 ;  /* 0x000000242124723e */ /* 0x000fe400000000ff */
[----:B------:R-:W-:Y:S01]  /*8dd0*/  @!P3 FMUL R34, R34, 0.5 ;  /* 0x3f0000002222b820 */ /* 0x000fe20000400000 */
[----:B------:R1:W3:Y:S01]  /*8de0*/  MUFU.EX2 R75, R38 ;  /* 0x00000026004b7308 */ /* 0x0002e20000000800 */
[----:B----4-:R-:W-:Y:S01]  /*8df0*/  @!P4 FMUL R71, R71, R71 ;  /* 0x000000474747c220 */ /* 0x010fe20000400000 */
[----:B------:R-:W-:Y:S01]  /*8e00*/  FSETP.GEU.AND P4, PT, R47, -126, PT ;  /* 0xc2fc00002f00780b */ /* 0x000fe20003f8e000 */
[----:B------:R-:W-:Y:S01]  /*8e10*/  FADD R51, R9, R30 ;  /* 0x0000001e09337221 */ /* 0x000fe20000000000 */
[----:B------:R-:W-:Y:S01]  /*8e20*/  FADD R9, R25, R56 ;  /* 0x0000003819097221 */ /* 0x000fe20000000000 */
[----:B------:R-:W-:Y:S01]  /*8e30*/  FADD R30, R33, R64 ;  /* 0x00000040211e7221 */ /* 0x000fe20000000000 */
[----:B------:R-:W-:Y:S01]  /*8e40*/  F2FP.F16.F32.PACK_AB R25, R72, R27 ;  /* 0x0000001b4819723e */ /* 0x000fe200000000ff */
[----:B------:R-:W-:Y:S01]  /*8e50*/  @!P5 FMUL R42, R42, 0.5 ;  /* 0x3f0000002a2ad820 */ /* 0x000fe20000400000 */
[----:B------:R4:W5:Y:S01]  /*8e60*/  MUFU.EX2 R86, R34 ;  /* 0x0000002200567308 */ /* 0x0009620000000800 */
[----:B--2---:R-:W-:Y:S01]  /*8e70*/  @!P6 FMUL R78, R78, R78 ;  /* 0x0000004e4e4ee220 */ /* 0x004fe20000400000 */
[----:B------:R-:W-:Y:S01]  /*8e80*/  FSETP.GEU.AND P6, PT, R83, -126, PT ;  /* 0xc2fc00005300780b */ /* 0x000fe20003fce000 */
[----:B-1----:R-:W-:Y:S01]  /*8e90*/  FADD R38, R8, R43 ;  /* 0x0000002b08267221 */ /* 0x002fe20000000000 */
[----:B------:R-:W-:Y:S01]  /*8ea0*/  FADD R8, R11, R40 ;  /* 0x000000280b087221 */ /* 0x000fe20000000000 */
[----:B------:R-:W-:Y:S01]  /*8eb0*/  FADD R43, R14, R61 ;  /* 0x0000003d0e2b7221 */ /* 0x000fe20000000000 */
[----:B------:R-:W-:Y:S01]  /*8ec0*/  F2FP.F16.F32.PACK_AB R40, R40, R41 ;  /* 0x000000292828723e */ /* 0x000fe200000000ff */
[----:B------:R-:W-:Y:S01]  /*8ed0*/  @!P4 FMUL R47, R47, 0.5 ;  /* 0x3f0000002f2fc820 */ /* 0x000fe20000400000 */
[----:B------:R1:W2:Y:S01]  /*8ee0*/  MUFU.EX2 R73, R42 ;  /* 0x0000002a00497308 */ /* 0x0002a20000000800 */
[----:B---3--:R-:W-:Y:S01]  /*8ef0*/  @!P2 FMUL R75, R75, R75 ;  /* 0x0000004b4b4ba220 */ /* 0x008fe20000400000 */
[----:B------:R-:W-:Y:S01]  /*8f00*/  FSETP.GEU.AND P2, PT, R79, -126, PT ;  /* 0xc2fc00004f00780b */ /* 0x000fe20003f4e000 */
[----:B----4-:R-:W-:Y:S01]  /*8f10*/  FADD R34, R20, R69 ;  /* 0x0000004514227221 */ /* 0x010fe20000000000 */
[----:B------:R-:W-:Y:S01]  /*8f20*/  FADD R38, R38, R51 ;  /* 0x0000003326267221 */ /* 0x000fe20000000000 */
[----:B------:R-:W-:-:S02]  /*8f30*/  F2FP.F16.F32.PACK_AB R33, R112, R77 ;  /* 0x0000004d7021723e */ /* 0x000fc400000000ff */
[----:B------:R-:W-:Y:S01]  /*8f40*/  @!P6 FMUL R83, R83, 0.5 ;  /* 0x3f0000005353e820 */ /* 0x000fe20000400000 */
[----:B------:R-:W3:Y:S01]  /*8f50*/  MUFU.EX2 R82, R47 ;  /* 0x0000002f00527308 */ /* 0x000ee20000000800 */
[----:B-----5:R-:W-:Y:S01]  /*8f60*/  @!P3 FMUL R86, R86, R86 ;  /* 0x000000565656b220 */ /* 0x020fe20000400000 */
[----:B------:R-:W-:Y:S01]  /*8f70*/  FSETP.GEU.AND P3, PT, R110, -126, PT ;  /* 0xc2fc00006e00780b */ /* 0x000fe20003f6e000 */
[----:B-1----:R-:W-:Y:S01]  /*8f80*/  FADD R42, R8, R9 ;  /* 0x00000009082a7221 */ /* 0x002fe20000000000 */
        /* <DEDUP_REMOVED lines=13> */
[----:B---3--:R-:W-:Y:S01]  /*9060*/  @!P4 FMUL R82, R82, R82 ;  /* 0x000000525252c220 */ /* 0x008fe20000400000 */
[----:B------:R-:W-:Y:S01]  /*9070*/  FSETP.GEU.AND P4, PT, R10, -126, PT ;  /* 0xc2fc00000a00780b */ /* 0x000fe20003f8e000 */
[----:B------:R-:W-:Y:S01]  /*9080*/  FADD R30, R21, R52 ;  /* 0x00000034151e7221 */ /* 0x000fe20000000000 */
[----:B------:R-:W-:Y:S01]  /*9090*/  FADD R47, R37, R68 ;  /* 0x00000044252f7221 */ /* 0x000fe20000000000 */
[----:B------:R-:W-:Y:S01]  /*90a0*/  FADD R8, R8, R43 ;  /* 0x0000002b08087221 */ /* 0x000fe20000000000 */
[----:B------:R-:W-:Y:S01]  /*90b0*/  FADD R43, R77, R78 ;  /* 0x0000004e4d2b7221 */ /* 0x000fe20000000000 */
[----:B------:R-:W-:Y:S01]  /*90c0*/  @!P5 FMUL R50, R50, 0.5 ;  /* 0x3f0000003232d820 */ /* 0x000fe20000400000 */
[----:B------:R-:W3:Y:S01]  /*90d0*/  MUFU.EX2 R110, R110 ;  /* 0x0000006e006e7308 */ /* 0x000ee20000000800 */
[----:B-1----:R-:W-:Y:S01]  /*90e0*/  @!P6 FMUL R83, R83, R83 ;  /* 0x000000535353e220 */ /* 0x002fe20000400000 */
[----:B------:R-:W-:Y:S01]  /*90f0*/  FSETP.GEU.AND P6, PT, R54, -126, PT ;  /* 0xc2fc00003600780b */ /* 0x000fe20003fce000 */
[----:B------:R-:W-:Y:S01]  /*9100*/  FADD R47, R30, R47 ;  /* 0x0000002f1e2f7221 */ /* 0x000fe20000000000 */
[----:B------:R-:W-:Y:S01]  /*9110*/  FADD R30, R27, R62 ;  /* 0x0000003e1b1e7221 */ /* 0x000fe20000000000 */
[----:B------:R-:W-:Y:S01]  /*9120*/  FADD R9, R12, R53 ;  /* 0x000000350c097221 */ /* 0x000fe20000000000 */
[----:B------:R-:W-:Y:S01]  /*9130*/  FADD R42, R42, R55 ;  /* 0x000000372a2a7221 */ /* 0x000fe20000000000 */
[----:B------:R-:W-:Y:S01]  /*9140*/  FADD R47, R8, R47 ;  /* 0x0000002f082f7221 */ /* 0x000fe20000000000 */
[----:B------:R1:W4:Y:S01]  /*9150*/  MUFU.EX2 R87, R50 ;  /* 0x0000003200577308 */ /* 0x0003220000000800 */
[----:B------:R-:W-:Y:S01]  /*9160*/  FADD R9, R9, R34 ;  /* 0x0000002209097221 */ /* 0x000fe20000000000 */
[----:B------:R-:W-:Y:S01]  /*9170*/  @!P4 FMUL R10, R10, 0.5 ;  /* 0x3f0000000a0ac820 */ /* 0x000fe20000400000 */
[----:B------:R-:W-:Y:S01]  /*9180*/  FADD R8, R72, R63 ;  /* 0x0000003f48087221 */ /* 0x000fe20000000000 */
[----:B------:R-:W-:Y:S01]  /*9190*/  FADD R34, R80, R71 ;  /* 0x0000004750227221 */ /* 0x000fe20000000000 */
[----:B------:R-:W-:Y:S01]  /*91a0*/  FADD R55, R116, R83 ;  /* 0x0000005374377221 */ /* 0x000fe20000000000 */
[----:B--2---:R-:W-:Y:S01]  /*91b0*/  @!P2 FMUL R79, R79, R79 ;  /* 0x0000004f4f4fa220 */ /* 0x004fe20000400000 */
[----:B------:R-:W-:Y:S01]  /*91c0*/  @!P6 FMUL R54, R54, 0.5 ;  /* 0x3f0000003636e820 */ /* 0x000fe20000400000 */
[----:B------:R-:W-:Y:S01]  /*91d0*/  FADD R9, R46, R9 ;  /* 0x000000092e097221 */ /* 0x000fe20000000000 */
[----:B-1----:R-:W-:Y:S01]  /*91e0*/  FADD R50, R30, R43 ;  /* 0x0000002b1e327221 */ /* 0x002fe20000000000 */
[----:B------:R-:W-:Y:S01]  /*91f0*/  FADD R43, R112, R73 ;  /* 0x00000049702b7221 */ /* 0x000fe20000000000 */
[----:B------:R-:W-:Y:S01]  /*9200*/  FADD R30, R35, R70 ;  /* 0x00000046231e7221 */ /* 0x000fe20000000000 */
[----:B---3--:R-:W-:Y:S01]  /*9210*/  @!P3 FMUL R110, R110, R110 ;  /* 0x0000006e6e6eb220 */ /* 0x008fe20000400000 */
[----:B------:R-:W-:Y:S01]  /*9220*/  FADD R118, R34, R55 ;  /* 0x0000003722767221 */ /* 0x000fe20000000000 */
[----:B------:R-:W-:Y:S01]  /*9230*/  FADD R115, R8, R43 ;  /* 0x0000002b08737221 */ /* 0x000fe20000000000 */
[----:B------:R-:W-:Y:S01]  /*9240*/  FADD R117, R30, R51 ;  /* 0x000000331e757221 */ /* 0x000fe20000000000 */
[----:B------:R-:W1:Y:S01]  /*9250*/  MUFU.EX2 R43, R54 ;  /* 0x00000036002b7308 */ /* 0x000e620000000800 */
[----:B----4-:R-:W-:Y:S01]  /*9260*/  @!P5 FMUL R87, R87, R87 ;  /* 0x000000575757d220 */ /* 0x010fe20000400000 */
[----:B------:R-:W-:Y:S01]  /*9270*/  FADD R8, R31, R66 ;  /* 0x000000421f087221 */ /* 0x000fe20000000000 */
[----:B------:R-:W-:Y:S01]  /*9280*/  FADD R51, R81, R82 ;  /* 0x0000005251337221 */ /* 0x000fe20000000000 */
[----:B------:R-:W-:Y:S01]  /*9290*/  FADD R34, R39, R74 ;  /* 0x0000004a27227221 */ /* 0x000fe20000000000 */
[----:B------:R-:W-:Y:S01]  /*92a0*/  FADD R30, R76, R67 ;  /* 0x000000434c1e7221 */ /* 0x000fe20000000000 */
[----:B------:R-:W-:Y:S01]  /*92b0*/  FADD R55, R114, R79 ;  /* 0x0000004f72377221 */ /* 0x000fe20000000000 */
[----:B------:R-:W-:Y:S01]  /*92c0*/  FADD R46, R84, R75 ;  /* 0x0000004b542e7221 */ /* 0x000fe20000000000 */
[----:B------:R-:W2:Y:S01]  /*92d0*/  MUFU.EX2 R10, R10 ;  /* 0x0000000a000a7308 */ /* 0x000ea20000000800 */
[----:B------:R-:W-:Y:S01]  /*92e0*/  FADD R113, R59, R110 ;  /* 0x0000006e3b717221 */ /* 0x000fe20000000000 */
        /* <DEDUP_REMOVED lines=13> */
[----:B------:R-:W-:Y:S01]  /*93c0*/  SHF.L.U32 R8, R22, 0x1f, RZ ;  /* 0x0000001f16087819 */ /* 0x000fe200000006ff */
[----:B-1----:R-:W-:Y:S01]  /*93d0*/  @!P6 FMUL R43, R43, R43 ;  /* 0x0000002b2b2be220 */ /* 0x002fe20000400000 */
[----:B------:R-:W-:Y:S01]  /*93e0*/  FADD R9, R9, R42 ;  /* 0x0000002a09097221 */ /* 0x000fe20000000000 */
[----:B------:R-:W-:Y:S01]  /*93f0*/  FADD R50, R50, R115 ;  /* 0x0000007332327221 */ /* 0x000fe20000000000 */
[----:B--2---:R-:W-:Y:S01]  /*9400*/  @!P4 FMUL R10, R10, R10 ;  /* 0x0000000a0a0ac220 */ /* 0x004fe20000400000 */
[----:B------:R1:W2:Y:S01]  /*9410*/  SYNCS.PHASECHK.TRANS64.TRYWAIT P2, [UR10+0xe400], R8 ;  /* 0x00e40008ff0075a7 */ /* 0x0002a2000804014a */
[----:B------:R-:W-:Y:S01]  /*9420*/  F2FP.F16.F32.PACK_AB R34, R29, R14 ;  /* 0x0000000e1d22723e */ /* 0x000fe200000000ff */
[----:B------:R-:W-:Y:S01]  /*9430*/  FFMA R0, R43, R0, R50 ;  /* 0x000000002b007223 */ /* 0x000fe20000000032 */
[----:B------:R-:W-:Y:S01]  /*9440*/  F2FP.F16.F32.PACK_AB R42, R44, R45 ;  /* 0x0000002d2c2a723e */ /* 0x000fe200000000ff */
[----:B------:R-:W-:Y:S01]  /*9450*/  FMUL R90, R90, R43 ;  /* 0x0000002b5a5a7220 */ /* 0x000fe20000400000 */
[----:B------:R-:W-:Y:S01]  /*9460*/  F2FP.F16.F32.PACK_AB R27, R76, R31 ;  /* 0x0000001f4c1b723e */ /* 0x000fe200000000ff */
[-C--:B------:R-:W-:Y:S01]  /*9470*/  FMUL R91, R91, R43.reuse ;  /* 0x0000002b5b5b7220 */ /* 0x080fe20000400000 */
[----:B------:R-:W-:Y:S01]  /*9480*/  F2FP.F16.F32.PACK_AB R38, R37, R20 ;  /* 0x000000142526723e */ /* 0x000fe200000000ff */
[----:B------:R-:W-:Y:S01]  /*9490*/  FMUL R94, R94, R43 ;  /* 0x0000002b5e5e7220 */ /* 0x000fe20000400000 */
[----:B------:R-:W-:Y:S01]  /*94a0*/  F2FP.F16.F32.PACK_AB R44, R48, R49 ;  /* 0x00000031302c723e */ /* 0x000fe200000000ff */
[----:B------:R-:W-:Y:S01]  /*94b0*/  FMUL R95, R95, R43 ;  /* 0x0000002b5f5f7220 */ /* 0x000fe20000400000 */
[----:B------:R-:W-:Y:S01]  /*94c0*/  F2FP.F16.F32.PACK_AB R46, R52, R53 ;  /* 0x00000035342e723e */ /* 0x000fe200000000ff */
[-C--:B------:R-:W-:Y:S01]  /*94d0*/  FMUL R98, R98, R43.reuse ;  /* 0x0000002b62627220 */ /* 0x080fe20000400000 */
[-C--:B------:R-:W-:Y:S01]  /*94e0*/  FMUL R99, R99, R43.reuse ;  /* 0x0000002b63637220 */ /* 0x080fe20000400000 */
[-C--:B------:R-:W-:Y:S01]  /*94f0*/  FMUL R102, R102, R43.reuse ;  /* 0x0000002b66667220 */ /* 0x080fe20000400000 */
[----:B------:R-:W-:Y:S01]  /*9500*/  FMUL R103, R103, R43 ;  /* 0x0000002b67677220 */ /* 0x000fe20000400000 */
[----:B------:R-:W-:Y:S01]  /*9510*/  F2FP.F16.F32.PACK_AB R29, R80, R35 ;  /* 0x00000023501d723e */ /* 0x000fe200000000ff */
[----:B------:R-:W-:Y:S01]  /*9520*/  FFMA R3, R10, R3, R9 ;  /* 0x000000030a037223 */ /* 0x000fe20000000009 */
[----:B------:R-:W-:Y:S01]  /*9530*/  F2FP.F16.F32.PACK_AB R31, R84, R39 ;  /* 0x00000027541f723e */ /* 0x000fe200000000ff */
[-C--:B------:R-:W-:Y:S01]  /*9540*/  FMUL R88, R88, R10.reuse ;  /* 0x0000000a58587220 */ /* 0x080fe20000400000 */
[-C--:B------:R-:W-:Y:S01]  /*9550*/  FMUL R89, R89, R10.reuse ;  /* 0x0000000a59597220 */ /* 0x080fe20000400000 */
        /* <DEDUP_REMOVED lines=21> */
[----:B------:R-:W-:Y:S01]  /*96b0*/  F2FP.F16.F32.PACK_AB R53, R83, R86 ;  /* 0x000000565335723e */ /* 0x000fe200000000ff */
[----:B-12---:R-:W-:Y:S06]  /*96c0*/  @!P0 BRA `(.L_x_41) ;  /* 0x0000000000048947 */ /* 0x006fec0003800000 */
[----:B------:R-:W-:Y:S01]  /*96d0*/  BPT.TRAP 0x1 ;  /* 0x000000040000795c */ /* 0x000fe20000300000 */
.L_x_41:
[----:B------:R-:W-:Y:S05]  /*96e0*/  @P2 BRA `(.L_x_42) ;  /* 0x0000000000082947 */ /* 0x000fea0003800000 */
[----:B------:R-:W1:Y:S02]  /*96f0*/  SYNCS.PHASECHK.TRANS64.TRYWAIT P2, [UR10+0xe400], R8 ;  /* 0x00e40008ff0075a7 */ /* 0x000e64000804014a */
[----:B-1----:R-:W-:Y:S05]  /*9700*/  @!P2 BRA `(.L_x_43) ;  /* 0x00000030000ca947 */ /* 0x002fea0003800000 */
.L_x_42:
        /* <DEDUP_REMOVED lines=44> */
.L_x_44:
[----:B------:R-:W-:-:S04]  /*99d0*/  ULEA UR10, UR7, UR46, 0x3 ;  /* 0x0000002e070a7291 */ /* 0x000fc8000f8e183f */
[----:B------:R-:W-:-:S04]  /*99e0*/  UIADD3 UR10, UR10, 0xe428, URZ ;  /* 0x0000e4280a0a7890 */ /* 0x000fc8000fffe03f */
[----:B------:R-:W-:-:S09]  /*99f0*/  UPRMT UR10, URZ, 0x654, UR10 ;  /* 0x000006543f0a7896 */ /* 0x000fd2000800000a */
[----:B------:R-:W-:Y:S01]  /*9a00*/  SYNCS.ARRIVE.TRANS64.RED.A1T0 RZ, [UR10], RZ ;  /* 0x000000ffffff79a7 */ /* 0x000fe2000810040a */
[----:B------:R-:W-:Y:S05]  /*9a10*/  @P1 BRA `(.L_x_45) ;  /* 0x0000000000041947 */ /* 0x000fea0003800000 */
[----:B------:R-:W-:Y:S01]  /*9a20*/  BPT.TRAP 0x1 ;  /* 0x000000040000795c */ /* 0x000fe20000300000 */
.L_x_45:
[----:B------:R-:W-:-:S04]  /*9a30*/  UIADD3 UR7, UR7, 0x1, URZ ;  /* 0x0000000107077890 */ /* 0x000fc8000fffe03f */
[----:B------:R-:W-:-:S04]  /*9a40*/  UISETP.NE.AND UP0, UPT, UR7, 0x5, UPT ;  /* 0x000000050700788c */ /* 0x000fc8000bf05270 */
[----:B------:R-:W-:Y:S01]  /*9a50*/  USEL UR10, UR7, URZ, UP0 ;  /* 0x0000003f070a7287 */ /* 0x000fe20008000000 */
[----:B------:R-:W-:Y:S11]  /*9a60*/  @!P0 BRA `(.L_x_46) ;  /* 0x0000000000048947 */ /* 0x000ff60003800000 */
[----:B------:R-:W-:Y:S01]  /*9a70*/  BPT.TRAP 0x1 ;  /* 0x000000040000795c */ /* 0x000fe20000300000 */
.L_x_46:
[----:B------:R-:W-:-:S04]  /*9a80*/  ULEA UR7, UR10, UR46, 0x3 ;  /* 0x0000002e0a077291 */ /* 0x000fc8000f8e183f */
[----:B------:R-:W-:-:S04]  /*9a90*/  UIADD3 UR7, UR7, 0xe428, URZ ;  /* 0x0000e42807077890 */ /* 0x000fc8000fffe03f */
[----:B------:R-:W-:-:S09]  /*9aa0*/  UPRMT UR7, URZ, 0x654, UR7 ;  /* 0x000006543f077896 */ /* 0x000fd20008000007 */
[----:B------:R-:W-:Y:S01]  /*9ab0*/  SYNCS.ARRIVE.TRANS64.RED.A1T0 RZ, [UR7], RZ ;  /* 0x000000ffffff79a7 */ /* 0x000fe20008100407 */
[----:B------:R-:W-:Y:S05]  /*9ac0*/  @P1 BRA `(.L_x_47) ;  /* 0x0000000000041947 */ /* 0x000fea0003800000 */
[----:B------:R-:W-:Y:S01]  /*9ad0*/  BPT.TRAP 0x1 ;  /* 0x000000040000795c */ /* 0x000fe20000300000 */
.L_x_47:
[----:B------:R-:W-:Y:S01]  /*9ae0*/  UIADD3 UR49, UR49, 0x1, URZ ;  /* 0x0000000131317890 */ /* 0x000fe2000fffe03f */
[C---:B------:R-:W-:Y:S01]  /*9af0*/  ISETP.GT.AND P2, PT, R7.reuse, 0x1, PT ;  /* 0x000000010700780c */ /* 0x040fe20003f44270 */
[----:B------:R-:W-:Y:S01]  /*9b00*/  UIADD3 UR7, UR10, 0x1, URZ ;  /* 0x000000010a077890 */ /* 0x000fe2000fffe03f */
[----:B------:R-:W-:Y:S01]  /*9b10*/  VIADD R7, R7, 0xffffffff ;  /* 0xffffffff07077836 */ /* 0x000fe20000000000 */
[----:B------:R-:W-:Y:S01]  /*9b20*/  UISETP.NE.AND UP1, UPT, UR49, 0x5, UPT ;  /* 0x000000053100788c */ /* 0x000fe2000bf25270 */
[----:B------:R-:W-:Y:S01]  /*9b30*/  VIADD R5, R5, 0x80 ;  /* 0x0000008005057836 */ /* 0x000fe20000000000 */
[----:B------:R-:W-:Y:S01]  /*9b40*/  UISETP.NE.AND UP0, UPT, UR7, 0x5, UPT ;  /* 0x000000050700788c */ /* 0x000fe2000bf05270 */
[----:B-1----:R-:W-:Y:S01]  /*9b50*/  MOV R9, R4 ;  /* 0x0000000400097202 */ /* 0x002fe20000000f00 */
[----:B------:R-:W-:Y:S01]  /*9b60*/  USEL UR10, URZ, 0x1, UP1 ;  /* 0x000000013f0a7887 */ /* 0x000fe20008800000 */
[----:B------:R-:W-:Y:S01]  /*9b70*/  IMAD.MOV.U32 R8, RZ, RZ, R6 ;  /* 0x000000ffff087224 */ /* 0x000fe200078e0006 */
[----:B------:R-:W-:-:S02]  /*9b80*/  USEL UR7, UR7, URZ, UP0 ;  /* 0x0000003f07077287 */ /* 0x000fc40008000000 */
[----:B------:R-:W-:Y:S02]  /*9b90*/  USEL UR49, UR49, URZ, UP1 ;  /* 0x0000003f31317287 */ /* 0x000fe40008800000 */
[----:B------:R-:W-:Y:S01]  /*9ba0*/  LOP3.LUT R22, R22, UR10, RZ, 0x3c, !PT ;  /* 0x0000000a16167c12 */ /* 0x000fe2000f8e3cff */
[----:B------:R-:W-:Y:S09]  /*9bb0*/  @P2 BRA `(.L_x_48) ;  /* 0xffffffcc00b02947 */ /* 0x000ff2000383ffff */
.L_x_37:
[----:B------:R-:W-:-:S04]  /*9bc0*/  ULOP3.LUT UR5, UR45, 0x1, URZ, 0xfc, !UPT ;  /* 0x000000012d057892 */ /* 0x000fc8000f8efc3f */
[----:B------:R-:W-:-:S06]  /*9bd0*/  UISETP.NE.AND UP0, UPT, UR5, 0x3, UPT ;  /* 0x000000030500788c */ /* 0x000fcc000bf05270 */
[----:B------:R-:W-:-:S13]  /*9be0*/  PLOP3.LUT P2, PT, PT, PT, UP0, 0x80, 0x0 ;  /* 0x000000000000781c */ /* 0x000fda0003f4f008 */
[----:B------:R-:W-:Y:S05]  /*9bf0*/  @!P2 BRA `(.L_x_49) ;  /* 0x000000000004a947 */ /* 0x000fea0003800000 */
[----:B------:R-:W-:Y:S01]  /*9c00*/  BPT.TRAP 0x1 ;  /* 0x000000040000795c */ /* 0x000fe20000300000 */
.L_x_49:
[----:B------:R-:W-:Y:S02]  /*9c10*/  UISETP.GT.U32.AND UP0, UPT, UR45, 0x1, UPT ;  /* 0x000000012d00788c */ /* 0x000fe4000bf04070 */
[----:B------:R-:W-:-:S04]  /*9c20*/  ULEA UR5, UR37, UR46, 0x3 ;  /* 0x0000002e25057291 */ /* 0x000fc8000f8e183f */
[----:B------:R-:W-:Y:S01]  /*9c30*/  UIADD3 UR5, UR5, 0xe460, URZ ;  /* 0x0000e46005057890 */ /* 0x000fe2000fffe03f */
[----:B------:R-:W-:-:S03]  /*9c40*/  PLOP3.LUT P2, PT, PT, PT, UP0, 0x80, 0x0 ;  /* 0x000000000000781c */ /* 0x000fc60003f4f008 */
[----:B------:R-:W-:-:S09]  /*9c50*/  UPRMT UR5, URZ, 0x654, UR5 ;  /* 0x000006543f057896 */ /* 0x000fd20008000005 */
[----:B------:R-:W-:Y:S01]  /*9c60*/  SYNCS.ARRIVE.TRANS64.RED.A1T0 RZ, [UR5], RZ ;  /* 0x000000ffffff79a7 */ /* 0x000fe20008100405 */
[----:B------:R-:W-:Y:S05]  /*9c70*/  @P2 BRA `(.L_x_50) ;  /* 0x0000000000042947 */ /* 0x000fea0003800000 */
[----:B------:R-:W-:Y:S01]  /*9c80*/  BPT.TRAP 0x1 ;  /* 0x000000040000795c */ /* 0x000fe20000300000 */
.L_x_50:
[----:B------:R-:W-:Y:S05]  /*9c90*/  @!P0 BRA `(.L_x_51) ;  /* 0x0000000000048947 */ /* 0x000fea0003800000 */
[----:B------:R-:W-:Y:S01]  /*9ca0*/  BPT.TRAP 0x1 ;  /* 0x000000040000795c */ /* 0x000fe20000300000 */
.L_x_51:
[----:B------:R-:W-:-:S04]  /*9cb0*/  ULEA UR7, UR7, UR46, 0x3 ;  /* 0x0000002e07077291 */ /* 0x000fc8000f8e183f */
[----:B------:R-:W-:-:S04]  /*9cc0*/  UIADD3 UR7, UR7, 0xe428, URZ ;  /* 0x0000e42807077890 */ /* 0x000fc8000fffe03f */
[----:B------:R-:W-:-:S09]  /*9cd0*/  UPRMT UR7, URZ, 0x654, UR7 ;  /* 0x000006543f077896 */ /* 0x000fd20008000007 */
[----:B------:R-:W-:Y:S01]  /*9ce0*/  SYNCS.ARRIVE.TRANS64.RED.A1T0 RZ, [UR7], RZ ;  /* 0x000000ffffff79a7 */ /* 0x000fe20008100407 */
[----:B------:R-:W-:Y:S05]  /*9cf0*/  @P1 BRA `(.L_x_52) ;  /* 0x0000000000041947 */ /* 0x000fea0003800000 */
[----:B------:R-:W-:Y:S01]  /*9d00*/  BPT.TRAP 0x1 ;  /* 0x000000040000795c */ /* 0x000fe20000300000 */
.L_x_52:
[----:B------:R-:W1:Y:S01]  /*9d10*/  SHFL.BFLY PT, R8, R3, 0x1, 0x1f ;  /* 0x0c201f0003087f89 */ /* 0x000e6200000e0000 */
[----:B------:R-:W-:Y:S01]  /*9d20*/  BSSY B0, `(.L_x_53) ;  /* 0x0000023000007945 */ /* 0x000fe20003800000 */
[----:B------:R-:W-:Y:S01]  /*9d30*/  IMAD.MOV.U32 R10, RZ, RZ, 0x3f800000 ;  /* 0x3f800000ff0a7424 */ /* 0x000fe200078e00ff */
[----:B------:R-:W-:Y:S01]  /*9d40*/  MOV R11, 0x7f800000 ;  /* 0x7f800000000b7802 */ /* 0x000fe20000000f00 */
[----:B------:R-:W2:Y:S01]  /*9d50*/  SHFL.BFLY PT, R5, R0, 0x1, 0x1f ;  /* 0x0c201f0000057f89 */ /* 0x000ea200000e0000 */
[----:B------:R-:W-:Y:S02]  /*9d60*/  IMAD.MOV.U32 R9, RZ, RZ, 0x3f800000 ;  /* 0x3f800000ff097424 */ /* 0x000fe400078e00ff */
[----:B-1----:R-:W-:Y:S01]  /*9d70*/  FADD R8, R8, R3 ;  /* 0x0000000308087221 */ /* 0x002fe20000000000 */
[----:B--2---:R-:W-:-:S04]  /*9d80*/  FADD R15, R5, R0 ;  /* 0x00000000050f7221 */ /* 0x004fc80000000000 */
[----:B------:R-:W1:Y:S04]  /*9d90*/  SHFL.BFLY PT, R7, R8, 0x2, 0x1f ;  /* 0x0c401f0008077f89 */ /* 0x000e6800000e0000 */
[----:B------:R-:W2:Y:S01]  /*9da0*/  SHFL.BFLY PT, R20, R15, 0x2, 0x1f ;  /* 0x0c401f000f147f89 */ /* 0x000ea200000e0000 */
[C---:B-1----:R-:W-:Y:S01]  /*9db0*/  FSETP.NE.AND P0, PT, R8.reuse, -R7, PT ;  /* 0x800000070800720b */ /* 0x042fe20003f05000 */
[----:B------:R-:W-:Y:S01]  /*9dc0*/  FADD R3, R8, R7 ;  /* 0x0000000708037221 */ /* 0x000fe20000000000 */
[----:B------:R-:W-:Y:S02]  /*9dd0*/  IMAD.MOV.U32 R7, RZ, RZ, 0x7f800000 ;  /* 0x7f800000ff077424 */ /* 0x000fe400078e00ff */
[----:B--2---:R-:W-:-:S09]  /*9de0*/  FADD R5, R15, R20 ;  /* 0x000000140f057221 */ /* 0x004fd20000000000 */
[----:B------:R-:W-:Y:S05]  /*9df0*/  @!P0 BRA `(.L_x_54) ;  /* 0x0000000000548947 */ /* 0x000fea0003800000 */
[----:B------:R-:W-:Y:S01]  /*9e00*/  VIADD R0, R3, 0x1800000 ;  /* 0x0180000003007836 */ /* 0x000fe20000000000 */
[----:B------:R-:W-:Y:S04]  /*9e10*/  BSSY B1, `(.L_x_55) ;  /* 0x000000c000017945 */ /* 0x000fe80003800000 */
[----:B------:R-:W-:-:S04]  /*9e20*/  LOP3.LUT R0, R0, 0x7f800000, RZ, 0xc0, !PT ;  /* 0x7f80000000007812 */ /* 0x000fc800078ec0ff */
[----:B------:R-:W-:-:S13]  /*9e30*/  ISETP.GT.U32.AND P0, PT, R0, 0x1ffffff, PT ;  /* 0x01ffffff0000780c */ /* 0x000fda0003f04070 */
[----:B------:R-:W-:Y:S05]  /*9e40*/  @P0 BRA `(.L_x_56) ;  /* 0x0000000000100947 */ /* 0x000fea0003800000 */
[----:B------:R-:W-:-:S07]  /*9e50*/  MOV R14, 0x9e70 ;  /* 0x00009e70000e7802 */ /* 0x000fce0000000f00 */
[----:B------:R-:W-:Y:S05]  /*9e60*/  CALL.REL.NOINC `($__internal_0_$__cuda_sm20_rcp_rn_f32_slowpath) ;  /* 0x0000002c00447944 */ /* 0x000fea0003c00000 */
[----:B------:R-:W-:Y:S01]  /*9e70*/  IMAD.MOV.U32 R9, RZ, RZ, R0 ;  /* 0x000000ffff097224 */ /* 0x000fe200078e0000 */
[----:B------:R-:W-:Y:S06]  /*9e80*/  BRA `(.L_x_57) ;  /* 0x0000000000107947 */ /* 0x000fec0003800000 */
.L_x_56:
[----:B------:R-:W1:Y:S02]  /*9e90*/  MUFU.RCP R0, R3 ;  /* 0x0000000300007308 */ /* 0x000e640000001000 */
[----:B-1----:R-:W-:-:S04]  /*9ea0*/  FFMA R8, R3, R0, -1 ;  /* 0xbf80000003087423 */ /* 0x002fc80000000000 */
[----:B------:R-:W-:-:S04]  /*9eb0*/  FADD.FTZ R9, -R8, -RZ ;  /* 0x800000ff08097221 */ /* 0x000fc80000010100 */
[----:B------:R-:W-:-:S07]  /*9ec0*/  FFMA R9, R0, R9, R0 ;  /* 0x0000000900097223 */ /* 0x000fce0000000000 */
.L_x_57:
[----:B------:R-:W-:Y:S05]  /*9ed0*/  BSYNC B1 ;  /* 0x0000000000017941 */ /* 0x000fea0003800000 */
.L_x_55:
[----:B------:R-:W-:Y:S01]  /*9ee0*/  FSETP.GEU.AND P0, PT, |R3|, 1.175494350822287508e-38, PT ;  /* 0x008000000300780b */ /* 0x000fe20003f0e200 */
[----:B------:R-:W-:-:S12]  /*9ef0*/  ULDC UR5, c[0x0][0x600] ;  /* 0x0001800000057ab9 */ /* 0x000fd80000000800 */
[----:B------:R-:W-:-:S04]  /*9f00*/  @!P0 FMUL R3, R3, 16777216 ;  /* 0x4b80000003038820 */ /* 0x000fc80000400000 */
[----:B------:R-:W1:Y:S02]  /*9f10*/  MUFU.LG2 R0, R3 ;  /* 0x0000000300007308 */ /* 0x000e640000000c00 */
[----:B-1----:R-:W-:-:S04]  /*9f20*/  @!P0 FADD R0, R0, -24 ;  /* 0xc1c0000000008421 */ /* 0x002fc80000000000 */
[----:B------:R-:W-:-:S04]  /*9f30*/  FMUL R11, R0, 0.69314718246459960938 ;  /* 0x3f317218000b7820 */ /* 0x000fc80000400000 */
[----:B------:R-:W-:-:S07]  /*9f40*/  FFMA R11, R4, UR5, R11 ;  /* 0x00000005040b7c23 */ /* 0x000fce000800000b */
.L_x_54:
[----:B------:R-:W-:Y:S05]  /*9f50*/  BSYNC B0 ;  /* 0x0000000000007941 */ /* 0x000fea0003800000 */
.L_x_53:
[----:B------:R-:W-:Y:S01]  /*9f60*/  FSETP.NE.AND P0, PT, R15, -R20, PT ;  /* 0x800000140f00720b */ /* 0x000fe20003f05000 */
[----:B------:R-:W-:Y:S01]  /*9f70*/  ULDC UR5, c[0x0][0x608] ;  /* 0x0001820000057ab9 */ /* 0x000fe20000000800 */
[----:B------:R-:W-:Y:S01]  /*9f80*/  BSSY B0, `(.L_x_58) ;  /* 0x0000021000007945 */ /* 0x000fe20003800000 */
[----:B------:R-:W-:-:S04]  /*9f90*/  FMUL R9, R9, UR5 ;  /* 0x0000000509097c20 */ /* 0x000fc80008400000 */
        /* <DEDUP_REMOVED lines=8> */
[----:B------:R-:W-:Y:S06]  /*a020*/  @!P0 BRA `(.L_x_59) ;  /* 0x0000000000588947 */ /* 0x000fec0003800000 */
[----:B------:R-:W-:Y:S01]  /*a030*/  VIADD R0, R5, 0x1800000 ;  /* 0x0180000005007836 */ /* 0x000fe20000000000 */
[----:B------:R-:W-:Y:S04]  /*a040*/  BSSY B1, `(.L_x_60) ;  /* 0x000000d000017945 */ /* 0x000fe80003800000 */
[----:B------:R-:W-:-:S04]  /*a050*/  LOP3.LUT R0, R0, 0x7f800000, RZ, 0xc0, !PT ;  /* 0x7f80000000007812 */ /* 0x000fc800078ec0ff */
[----:B------:R-:W-:-:S13]  /*a060*/  ISETP.GT.U32.AND P0, PT, R0, 0x1ffffff, PT ;  /* 0x01ffffff0000780c */ /* 0x000fda0003f04070 */
[----:B------:R-:W-:Y:S05]  /*a070*/  @P0 BRA `(.L_x_61) ;  /* 0x0000000000140947 */ /* 0x000fea0003800000 */
[----:B------:R-:W-:Y:S01]  /*a080*/  IMAD.MOV.U32 R3, RZ, RZ, R5 ;  /* 0x000000ffff037224 */ /* 0x000fe200078e0005 */
[----:B------:R-:W-:-:S07]  /*a090*/  MOV R14, 0xa0b0 ;  /* 0x0000a0b0000e7802 */ /* 0x000fce0000000f00 */
[----:B------:R-:W-:Y:S05]  /*a0a0*/  CALL.REL.NOINC `($__internal_0_$__cuda_sm20_rcp_rn_f32_slowpath) ;  /* 0x0000002800b47944 */ /* 0x000fea0003c00000 */
[----:B------:R-:W-:Y:S01]  /*a0b0*/  MOV R10, R0 ;  /* 0x00000000000a7202 */ /* 0x000fe20000000f00 */
[----:B------:R-:W-:Y:S06]  /*a0c0*/  BRA `(.L_x_62) ;  /* 0x0000000000107947 */ /* 0x000fec0003800000 */
.L_x_61:
[----:B------:R-:W1:Y:S02]  /*a0d0*/  MUFU.RCP R10, R5 ;  /* 0x00000005000a7308 */ /* 0x000e640000001000 */
[----:B-1----:R-:W-:-:S04]  /*a0e0*/  FFMA R0, R5, R10, -1 ;  /* 0xbf80000005007423 */ /* 0x002fc8000000000a */
[----:B------:R-:W-:-:S04]  /*a0f0*/  FADD.FTZ R3, -R0, -RZ ;  /* 0x800000ff00037221 */ /* 0x000fc80000010100 */
[----:B------:R-:W-:-:S07]  /*a100*/  FFMA R10, R10, R3, R10 ;  /* 0x000000030a0a7223 */ /* 0x000fce000000000a */
.L_x_62:
[----:B------:R-:W-:Y:S05]  /*a110*/  BSYNC B1 ;  /* 0x0000000000017941 */ /* 0x000fea0003800000 */
.L_x_60:
[----:B------:R-:W-:Y:S01]  /*a120*/  FSETP.GEU.AND P0, PT, |R5|, 1.175494350822287508e-38, PT ;  /* 0x008000000500780b */ /* 0x000fe20003f0e200 */
[----:B------:R-:W-:-:S12]  /*a130*/  ULDC UR5, c[0x0][0x600] ;  /* 0x0001800000057ab9 */ /* 0x000fd80000000800 */
[----:B------:R-:W-:-:S04]  /*a140*/  @!P0 FMUL R5, R5, 16777216 ;  /* 0x4b80000005058820 */ /* 0x000fc80000400000 */
[----:B------:R-:W1:Y:S02]  /*a150*/  MUFU.LG2 R0, R5 ;  /* 0x0000000500007308 */ /* 0x000e640000000c00 */
[----:B-1----:R-:W-:-:S04]  /*a160*/  @!P0 FADD R0, R0, -24 ;  /* 0xc1c0000000008421 */ /* 0x002fc80000000000 */
[----:B------:R-:W-:-:S04]  /*a170*/  FMUL R7, R0, 0.69314718246459960938 ;  /* 0x3f31721800077820 */ /* 0x000fc80000400000 */
[----:B------:R-:W-:-:S07]  /*a180*/  FFMA R7, R6, UR5, R7 ;  /* 0x0000000506077c23 */ /* 0x000fce0008000007 */
.L_x_59:
[----:B------:R-:W-:Y:S05]  /*a190*/  BSYNC B0 ;  /* 0x0000000000007941 */ /* 0x000fea0003800000 */
.L_x_58:
[----:B------:R-:W-:Y:S01]  /*a1a0*/  SHF.L.U32 R0, R23, 0x1f, RZ ;  /* 0x0000001f17007819 */ /* 0x000fe200000006ff */
[----:B------:R-:W-:Y:S01]  /*a1b0*/  UISETP.NE.AND UP0, UPT, UR43, 0x1, UPT ;  /* 0x000000012b00788c */ /* 0x000fe2000bf05270 */
[----:B------:R-:W-:Y:S01]  /*a1c0*/  LOP3.LUT P0, RZ, R2, 0x3, RZ, 0xc0, !PT ;  /* 0x0000000302ff7812 */ /* 0x000fe2000780c0ff */
[----:B------:R-:W-:Y:S01]  /*a1d0*/  UISETP.NE.AND UP1, UPT, UR43, 0x2, UPT ;  /* 0x000000022b00788c */ /* 0x000fe2000bf25270 */
[----:B------:R-:W1:Y:S01]  /*a1e0*/  SYNCS.PHASECHK.TRANS64.TRYWAIT P1, [UR4+0x8], R0 ;  /* 0x00000800ff0075a7 */ /* 0x000e620008020144 */
[----:B------:R-:W-:Y:S02]  /*a1f0*/  ULDC UR5, c[0x0][0x608] ;  /* 0x0001820000057ab9 */ /* 0x000fe40000000800 */
[----:B------:R-:W-:-:S05]  /*a200*/  FMUL R10, R10, UR5 ;  /* 0x000000050a0a7c20 */ /* 0x000fca0008400000 */
[----:B------:R-:W-:Y:S02]  /*a210*/  @!UP0 ULOP3.LUT UP2, URZ, UR37, 0x2, URZ, 0xc0, !UPT ;  /* 0x00000002253f8892 */ /* 0x000fe4000f84c03f */
[----:B------:R-:W-:Y:S02]  /*a220*/  @!UP0 ULOP3.LUT UR37, UR37, 0x1, URZ, 0xc0, !UPT ;  /* 0x0000000125258892 */ /* 0x000fe4000f8ec03f */
[----:B------:R-:W-:Y:S02]  /*a230*/  @!UP0 USEL UR6, URZ, 0x1, UP2 ;  /* 0x000000013f068887 */ /* 0x000fe40009000000 */
[----:B------:R-:W-:Y:S02]  /*a240*/  @!UP1 UIADD3 UR7, UR37, 0x1, URZ ;  /* 0x0000000125079890 */ /* 0x000fe4000fffe03f */
[----:B------:R-:W-:Y:S02]  /*a250*/  @!UP0 ULOP3.LUT UR42, UR42, UR6, URZ, 0x3c, !UPT ;  /* 0x000000062a2a8292 */ /* 0x000fe4000f8e3c3f */
[----:B------:R-:W-:-:S02]  /*a260*/  @!UP1 UISETP.GT.U32.AND UP2, UPT, UR7, 0x1, UPT ;  /* 0x000000010700988c */ /* 0x000fc4000bf44070 */
[----:B------:R-:W-:Y:S02]  /*a270*/  @!UP1 ULOP3.LUT UR37, UR37, 0x1, URZ, 0xc, !UPT ;  /* 0x0000000125259892 */ /* 0x000fe4000f8e0c3f */
[----:B------:R-:W-:-:S04]  /*a280*/  @!UP1 USEL UR6, URZ, 0x1, !UP2 ;  /* 0x000000013f069887 */ /* 0x000fc8000d000000 */
[----:B------:R-:W-:Y:S01]  /*a290*/  @!UP1 ULOP3.LUT UR42, UR42, UR6, URZ, 0x3c, !UPT ;  /* 0x000000062a2a9292 */ /* 0x000fe2000f8e3c3f */
[----:B-1----:R-:W-:Y:S11]  /*a2a0*/  @!P1 BRA `(.L_x_63) ;  /* 0x00000024003c9947 */ /* 0x002ff60003800000 */
.L_x_126:
[----:B------:R-:W-:Y:S04]  /*a2b0*/  BSSY B0, `(.L_x_64) ;  /* 0x0000015000007945 */ /* 0x000fe80003800000 */
[----:B------:R-:W-:Y:S05]  /*a2c0*/  @P0 BRA `(.L_x_65) ;  /* 0x00000000004c0947 */ /* 0x000fea0003800000 */
[----:B------:R-:W2:Y:S01]  /*a2d0*/  LDC.64 R4, c[0x0][0x688] ;  /* 0x0001a200ff047b82 */ /* 0x000ea20000000a00 */
[----:B-1----:R-:W-:Y:S01]  /*a2e0*/  IMAD.MOV R3, RZ, RZ, -R105 ;  /* 0x000000ffff037224 */ /* 0x002fe200078e0a69 */
[----:B------:R-:W-:Y:S01]  /*a2f0*/  ULDC UR4, c[0x0][0xa10] ;  /* 0x0002840000047ab9 */ /* 0x000fe20000000800 */
[----:B------:R-:W-:Y:S02]  /*a300*/  IMAD.SHL.U32 R0, R106, 0x40, RZ ;  /* 0x000000406a007824 */ /* 0x000fe400078e00ff */
[----:B------:R-:W-:Y:S01]  /*a310*/  IMAD R3, R3, UR4, R104 ;  /* 0x0000000403037c24 */ /* 0x000fe2000f8e0268 */
[----:B------:R-:W-:-:S03]  /*a320*/  ULDC UR4, c[0x0][0x288] ;  /* 0x0000a20000047ab9 */ /* 0x000fc60000000800 */
[--C-:B--2---:R-:W-:Y:S02]  /*a330*/  IMAD R4, R3, R4, R0.reuse ;  /* 0x0000000403047224 */ /* 0x104fe400078e0200 */
[----:B------:R-:W-:Y:S02]  /*a340*/  IMAD.IADD R3, R19, 0x1, R0 ;  /* 0x0000000113037824 */ /* 0x000fe400078e0200 */
[----:B------:R-:W-:Y:S02]  /*a350*/  IMAD R4, R5, UR36, R4 ;  /* 0x0000002405047c24 */ /* 0x000fe4000f8e0204 */
[C---:B------:R-:W-:Y:S01]  /*a360*/  VIADD R5, R3.reuse, 0x8 ;  /* 0x0000000803057836 */ /* 0x040fe20000000000 */
[----:B------:R-:W-:Y:S02]  /*a370*/  ISETP.GE.U32.AND P0, PT, R3, UR4, PT ;  /* 0x0000000403007c0c */ /* 0x000fe4000bf06070 */
[----:B------:R-:W-:Y:S02]  /*a380*/  IADD3 R0, P2, R19, R4, RZ ;  /* 0x0000000413007210 */ /* 0x000fe40007f5e0ff */
[----:B------:R-:W-:Y:S01]  /*a390*/  ISETP.GE.U32.AND P1, PT, R5, UR4, PT ;  /* 0x0000000405007c0c */ /* 0x000fe2000bf26070 */
[----:B------:R-:W-:Y:S01]  /*a3a0*/  ULDC.64 UR4, c[0x0][0x680] ;  /* 0x0001a00000047ab9 */ /* 0x000fe20000000a00 */
[----:B------:R-:W-:-:S02]  /*a3b0*/  LEA.HI.X.SX32 R3, R4, RZ, 0x1, P2 ;  /* 0x000000ff04037211 */ /* 0x000fc400010f0eff */
[----:B------:R-:W-:-:S04]  /*a3c0*/  LEA R4, P2, R0, UR4, 0x2 ;  /* 0x0000000400047c11 */ /* 0x000fc8000f8410ff */
[----:B------:R-:W-:-:S05]  /*a3d0*/  LEA.HI.X R5, R0, UR5, R3, 0x2, P2 ;  /* 0x0000000500057c11 */ /* 0x000fca00090f1403 */
[----:B------:R2:W-:Y:S04]  /*a3e0*/  @!P0 STG.E desc[UR40][R4.64], R11 ;  /* 0x0000000b04008986 */ /* 0x0005e8000c101928 */
[----:B------:R2:W-:Y:S02]  /*a3f0*/  @!P1 STG.E desc[UR40][R4.64+0x20], R7 ;  /* 0x0000200704009986 */ /* 0x0005e4000c101928 */
.L_x_65:
[----:B------:R-:W-:Y:S05]  /*a400*/  BSYNC B0 ;  /* 0x0000000000007941 */ /* 0x000fea0003800000 */
.L_x_64:
[----:B------:R-:W-:Y:S01]  /*a410*/  ULDC.64 UR4, c[0x0][0x730] ;  /* 0x0001cc0000047ab9 */ /* 0x000fe20000000a00 */
[-C--:B------:R-:W-:Y:S01]  /*a420*/  FMUL R90, R90, R10.reuse ;  /* 0x0000000a5a5a7220 */ /* 0x080fe20000400000 */
[----:B------:R-:W-:Y:S01]  /*a430*/  ISETP.NE.U32.AND P0, PT, RZ, UR4, PT ;  /* 0x00000004ff007c0c */ /* 0x000fe2000bf05070 */
[-C--:B------:R-:W-:Y:S01]  /*a440*/  FMUL R32, R91, R10.reuse ;  /* 0x0000000a5b207220 */ /* 0x080fe20000400000 */
[-C--:B------:R-:W-:Y:S01]  /*a450*/  FMUL R94, R94, R10.reuse ;  /* 0x0000000a5e5e7220 */ /* 0x080fe20000400000 */
[-C--:B------:R-:W-:Y:S01]  /*a460*/  FMUL R34, R95, R10.reuse ;  /* 0x0000000a5f227220 */ /* 0x080fe20000400000 */
[----:B------:R-:W-:Y:S01]  /*a470*/  ISETP.NE.AND.EX P0, PT, RZ, UR5, PT, P0 ;  /* 0x00000005ff007c0c */ /* 0x000fe2000bf05300 */
[-C--:B------:R-:W-:Y:S01]  /*a480*/  FMUL R98, R98, R10.reuse ;  /* 0x0000000a62627220 */ /* 0x080fe20000400000 */
[-C--:B------:R-:W-:Y:S01]  /*a490*/  FMUL R36, R99, R10.reuse ;  /* 0x0000000a63247220 */ /* 0x080fe20000400000 */
[-C--:B------:R-:W-:Y:S01]  /*a4a0*/  FMUL R102, R102, R10.reuse ;  /* 0x0000000a66667220 */ /* 0x080fe20000400000 */
[----:B------:R-:W-:-:S09]  /*a4b0*/  FMUL R38, R103, R10 ;  /* 0x0000000a67267220 */ /* 0x000fd20000400000 */
[----:B------:R-:W-:Y:S05]  /*a4c0*/  @P0 BRA `(.L_x_66) ;  /* 0x0000000000240947 */ /* 0x000fea0003800000 */
[----:B------:R-:W-:Y:S02]  /*a4d0*/  ULDC.64 UR4, c[0x0][0x728] ;  /* 0x0001ca0000047ab9 */ /* 0x000fe40000000a00 */
[----:B------:R-:W-:-:S04]  /*a4e0*/  ISETP.NE.U32.AND P0, PT, RZ, UR4, PT ;  /* 0x00000004ff007c0c */ /* 0x000fc8000bf05070 */
[----:B------:R-:W-:-:S13]  /*a4f0*/  ISETP.NE.AND.EX P0, PT, RZ, UR5, PT, P0 ;  /* 0x00000005ff007c0c */ /* 0x000fda000bf05300 */
[----:B------:R-:W-:Y:S05]  /*a500*/  @!P0 BRA `(.L_x_67) ;  /* 0x00000000000c8947 */ /* 0x000fea0003800000 */
[----:B--2---:R-:W2:Y:S02]  /*a510*/  LDC.64 R4, c[0x0][0x728] ;  /* 0x0001ca00ff047b82 */ /* 0x004ea40000000a00 */
[----:B--2---:R3:W5:Y:S01]  /*a520*/  LDG.E R107, desc[UR40][R4.64] ;  /* 0x00000028046b7981 */ /* 0x004762000c1e1900 */
[----:B------:R-:W-:Y:S05]  /*a530*/  BRA `(.L_x_66) ;  /* 0x0000000000087947 */ /* 0x000fea0003800000 */
.L_x_67:
[----:B------:R-:W-:Y:S02]  /*a540*/  ULDC UR4, c[0x0][0x720] ;  /* 0x0001c80000047ab9 */ /* 0x000fe40000000800 */
[----:B------:R-:W-:-:S07]  /*a550*/  MOV R107, UR4 ;  /* 0x00000004006b7c02 */ /* 0x000fce0008000f00 */
.L_x_66:
[----:B-1----:R-:W-:-:S04]  /*a560*/  MOV R0, RZ ;  /* 0x000000ff00007202 */ /* 0x002fc80000000f00 */
[----:B------:R-:W-:-:S13]  /*a570*/  LOP3.LUT P0, RZ, R0, 0x1bf, RZ, 0xc0, !PT ;  /* 0x000001bf00ff7812 */ /* 0x000fda000780c0ff */
[----:B------:R-:W-:Y:S05]  /*a580*/  @!P0 BRA `(.L_x_68) ;  /* 0x0000000000408947 */ /* 0x000fea0003800000 */
[----:B------:R-:W-:Y:S01]  /*a590*/  MOV R0, 0x0 ;  /* 0x0000000000007802 */ /* 0x000fe20000000f00 */
[----:B------:R-:W-:Y:S01]  /*a5a0*/  ULDC.64 UR4, c[0x4][0x68] ;  /* 0x01001a0000047ab9 */ /* 0x000fe20000000a00 */
[----:B------:R-:W-:Y:S01]  /*a5b0*/  ULDC.64 UR6, c[0x4][0x8] ;  /* 0x0100020000067ab9 */ /* 0x000fe20000000a00 */
[----:B--23--:R-:W-:Y:S01]  /*a5c0*/  IMAD.U32 R4, RZ, RZ, UR4 ;  /* 0x00000004ff047e24 */ /* 0x00cfe2000f8e00ff */
[----:B------:R1:W2:Y:S01]  /*a5d0*/  LDC.64 R14, c[0x4][R0] ;  /* 0x01000000000e7b82 */ /* 0x0002a20000000a00 */
[----:B------:R-:W-:Y:S01]  /*a5e0*/  IMAD.U32 R5, RZ, RZ, UR5 ;  /* 0x00000005ff057e24 */ /* 0x000fe2000f8e00ff */
[----:B------:R-:W-:Y:S01]  /*a5f0*/  ULDC.64 UR4, c[0x4][0x70] ;  /* 0x01001c0000047ab9 */ /* 0x000fe20000000a00 */
[----:B------:R-:W-:Y:S01]  /*a600*/  MOV R10, UR6 ;  /* 0x00000006000a7c02 */ /* 0x000fe20008000f00 */
[----:B------:R-:W-:Y:S02]  /*a610*/  IMAD.U32 R6, RZ, RZ, UR4 ;  /* 0x00000004ff067e24 */ /* 0x000fe4000f8e00ff */
[----:B------:R-:W-:-:S02]  /*a620*/  IMAD.U32 R7, RZ, RZ, UR5 ;  /* 0x00000005ff077e24 */ /* 0x000fc4000f8e00ff */
[----:B------:R-:W-:Y:S02]  /*a630*/  IMAD.U32 R11, RZ, RZ, UR7 ;  /* 0x00000007ff0b7e24 */ /* 0x000fe4000f8e00ff */
[----:B------:R-:W-:Y:S02]  /*a640*/  IMAD.MOV.U32 R8, RZ, RZ, 0x70 ;  /* 0x00000070ff087424 */ /* 0x000fe400078e00ff */
[----:B------:R-:W-:Y:S02]  /*a650*/  IMAD.MOV.U32 R12, RZ, RZ, 0x1 ;  /* 0x00000001ff0c7424 */ /* 0x000fe400078e00ff */
[----:B-1----:R-:W-:-:S07]  /*a660*/  IMAD.MOV.U32 R13, RZ, RZ, RZ ;  /* 0x000000ffff0d7224 */ /* 0x002fce00078e00ff */
[----:B------:R-:W-:-:S07]  /*a670*/  LEPC R20, `(.L_x_68) ;  /* 0x000000001014794e */ /* 0x000fce0000000000 */
[----:B--2--5:R-:W-:Y:S05]  /*a680*/  CALL.ABS.NOINC R14 ;  /* 0x000000000e007343 */ /* 0x024fea0003c00000 */
.L_x_68:
[----:B------:R-:W-:-:S04]  /*a690*/  UIADD3 UR4, UR46, 0xc000, URZ ;  /* 0x0000c0002e047890 */ /* 0x000fc8000fffe03f */
[----:B------:R-:W-:-:S06]  /*a6a0*/  ULOP3.LUT UP0, URZ, UR4, 0x1b0, URZ, 0xc0, !UPT ;  /* 0x000001b0043f7892 */ /* 0x000fcc000f80c03f */
[----:B------:R-:W-:-:S13]  /*a6b0*/  PLOP3.LUT P0, PT, PT, PT, UP0, 0x80, 0x0 ;  /* 0x000000000000781c */ /* 0x000fda0003f0f008 */
[----:B------:R-:W-:Y:S05]  /*a6c0*/  @!P0 BRA `(.L_x_69) ;  /* 0x0000000000408947 */ /* 0x000fea0003800000 */
[----:B------:R-:W-:Y:S01]  /*a6d0*/  MOV R0, 0x0 ;  /* 0x0000000000007802 */ /* 0x000fe20000000f00 */
[----:B------:R-:W-:Y:S01]  /*a6e0*/  ULDC.64 UR4, c[0x4][0x68] ;  /* 0x01001a0000047ab9 */ /* 0x000fe20000000a00 */
[----:B------:R-:W-:Y:S01]  /*a6f0*/  ULDC.64 UR6, c[0x4][0x8] ;  /* 0x0100020000067ab9 */ /* 0x000fe20000000a00 */
[----:B--23--:R-:W-:Y:S01]  /*a700*/  MOV R4, UR4 ;  /* 0x0000000400047c02 */ /* 0x00cfe20008000f00 */
[----:B------:R1:W2:Y:S01]  /*a710*/  LDC.64 R14, c[0x4][R0] ;  /* 0x01000000000e7b82 */ /* 0x0002a20000000a00 */
[----:B------:R-:W-:Y:S01]  /*a720*/  IMAD.U32 R5, RZ, RZ, UR5 ;  /* 0x00000005ff057e24 */ /* 0x000fe2000f8e00ff */
[----:B------:R-:W-:Y:S01]  /*a730*/  ULDC.64 UR4, c[0x4][0x70] ;  /* 0x01001c0000047ab9 */ /* 0x000fe20000000a00 */
[----:B------:R-:W-:Y:S01]  /*a740*/  IMAD.U32 R10, RZ, RZ, UR6 ;  /* 0x00000006ff0a7e24 */ /* 0x000fe2000f8e00ff */
[----:B------:R-:W-:Y:S01]  /*a750*/  MOV R11, UR7 ;  /* 0x00000007000b7c02 */ /* 0x000fe20008000f00 */
[----:B------:R-:W-:Y:S02]  /*a760*/  IMAD.U32 R6, RZ, RZ, UR4 ;  /* 0x00000004ff067e24 */ /* 0x000fe4000f8e00ff */
[----:B------:R-:W-:-:S02]  /*a770*/  IMAD.U32 R7, RZ, RZ, UR5 ;  /* 0x00000005ff077e24 */ /* 0x000fc4000f8e00ff */
[----:B------:R-:W-:Y:S02]  /*a780*/  IMAD.MOV.U32 R8, RZ, RZ, 0x70 ;  /* 0x00000070ff087424 */ /* 0x000fe400078e00ff */
[----:B------:R-:W-:Y:S02]  /*a790*/  IMAD.MOV.U32 R12, RZ, RZ, 0x1 ;  /* 0x00000001ff0c7424 */ /* 0x000fe400078e00ff */
[----:B-1----:R-:W-:-:S07]  /*a7a0*/  IMAD.MOV.U32 R13, RZ, RZ, RZ ;  /* 0x000000ffff0d7224 */ /* 0x002fce00078e00ff */
[----:B------:R-:W-:-:S07]  /*a7b0*/  LEPC R20, `(.L_x_69) ;  /* 0x000000001014794e */ /* 0x000fce0000000000 */
[----:B--2--5:R-:W-:Y:S05]  /*a7c0*/  CALL.ABS.NOINC R14 ;  /* 0x000000000e007343 */ /* 0x024fea0003c00000 */
.L_x_69:
[----:B------:R-:W-:Y:S01]  /*a7d0*/  ULDC.64 UR4, c[0x0][0x730] ;  /* 0x0001cc0000047ab9 */ /* 0x000fe20000000a00 */
[----:B------:R-:W-:Y:S02]  /*a7e0*/  LOP3.LUT R0, R2, 0x7f, RZ, 0xc0, !PT ;  /* 0x0000007f02007812 */ /* 0x000fe400078ec0ff */
[----:B------:R-:W-:Y:S01]  /*a7f0*/  ISETP.NE.U32.AND P0, PT, RZ, UR4, PT ;  /* 0x00000004ff007c0c */ /* 0x000fe2000bf05070 */
[----:B------:R-:W-:Y:S02]  /*a800*/  ULDC UR4, c[0x0][0x720] ;  /* 0x0001c80000047ab9 */ /* 0x000fe40000000800 */
[----:B------:R-:W-:Y:S01]  /*a810*/  VIADD R0, R0, 0x1f ;  /* 0x0000001f00007836 */ /* 0x000fe20000000000 */
[----:B------:R-:W-:-:S04]  /*a820*/  ISETP.NE.AND.EX P0, PT, RZ, UR5, PT, P0 ;  /* 0x00000005ff007c0c */ /* 0x000fc8000bf05300 */
[----:B-----5:R-:W-:Y:S02]  /*a830*/  FSEL R3, R107, UR4, !P0 ;  /* 0x000000046b037c08 */ /* 0x020fe4000c000000 */
[----:B------:R-:W-:-:S03]  /*a840*/  ISETP.GT.U32.AND P0, PT, R0, 0x3e, PT ;  /* 0x0000003e0000780c */ /* 0x000fc60003f04070 */
[-C--:B------:R-:W-:Y:S01]  /*a850*/  FMUL R0, R88, R3.reuse ;  /* 0x0000000358007220 */ /* 0x080fe20000400000 */
[-C--:B--23--:R-:W-:Y:S01]  /*a860*/  FMUL R5, R24, R3.reuse ;  /* 0x0000000318057220 */ /* 0x08cfe20000400000 */
[-C--:B------:R-:W-:Y:S01]  /*a870*/  FMUL R4, R90, R3.reuse ;  /* 0x000000035a047220 */ /* 0x080fe20000400000 */
        /* <DEDUP_REMOVED lines=21> */
[----:B------:R-:W-:Y:S06]  /*a9d0*/  @P0 BRA `(.L_x_70) ;  /* 0x0000000000040947 */ /* 0x000fec0003800000 */
[----:B------:R-:W-:-:S04]  /*a9e0*/  DEPBAR.LE SB0, 0x0 ;  /* 0x000080000000791a */ /* 0x000fc80000000000 */
.L_x_70:
[----:B------:R-:W-:Y:S05]  /*a9f0*/  WARPSYNC.ALL ;  /* 0x0000000000007948 */ /* 0x000fea0003800000 */
[----:B------:R-:W-:Y:S06]  /*aa00*/  BAR.SYNC.DEFER_BLOCKING 0x1, 0x80 ;  /* 0x0042000000007b1d */ /* 0x000fec0000010000 */
[----:B------:R-:W-:Y:S01]  /*aa10*/  BSSY B0, `(.L_x_71) ;  /* 0x0000019000007945 */ /* 0x000fe20003800000 */
[----:B------:R1:W-:Y:S04]  /*aa20*/  STSM.16.M88.4 [R18+0xae00], R24 ;  /* 0x00ae001812007844 */ /* 0x0003e80000000200 */
[----:B------:R1:W-:Y:S01]  /*aa30*/  STSM.16.M88.4 [R16], R4 ;  /* 0x0000000410007844 */ /* 0x0003e20000000200 */
[----:B------:R-:W-:Y:S01]  /*aa40*/  @!PT LDS RZ, [RZ] ;  /* 0x00000000fffff984 */ /* 0x000fe20000000800 */
[----:B------:R-:W-:Y:S01]  /*aa50*/  @!PT LDS RZ, [RZ] ;  /* 0x00000000fffff984 */ /* 0x000fe20000000800 */
[----:B------:R-:W-:Y:S01]  /*aa60*/  @!PT LDS RZ, [RZ] ;  /* 0x00000000fffff984 */ /* 0x000fe20000000800 */
[----:B------:R-:W-:Y:S01]  /*aa70*/  @!PT LDS RZ, [RZ] ;  /* 0x00000000fffff984 */ /* 0x000fe20000000800 */
[----:B------:R2:W-:Y:S06]  /*aa80*/  MEMBAR.ALL.CTA ;  /* 0x0000000000007992 */ /* 0x0005ec0000008000 */
[----:B--2---:R-:W2:Y:S02]  /*aa90*/  FENCE.VIEW.ASYNC.S ;  /* 0x00000000000073c6 */ /* 0x004ea40000000000 */
[----:B--2---:R-:W-:Y:S06]  /*aaa0*/  BAR.SYNC.DEFER_BLOCKING 0x1, 0x80 ;  /* 0x0042000000007b1d */ /* 0x004fec0000010000 */
[----:B------:R-:W-:Y:S05]  /*aab0*/  @P0 BRA `(.L_x_72) ;  /* 0x0000000000380947 */ /* 0x000fea0003800000 */
[----:B------:R-:W2:Y:S01]  /*aac0*/  LDC R3, c[0x0][0xa10] ;  /* 0x00028400ff037b82 */ /* 0x000ea20000000800 */
[----:B------:R-:W-:Y:S01]  /*aad0*/  IADD3 R0, -R105, RZ, RZ ;  /* 0x000000ff69007210 */ /* 0x000fe20007ffe1ff */
[----:B------:R-:W-:Y:S01]  /*aae0*/  UIADD3 UR6, UP0, UR38, 0x670, URZ ;  /* 0x0000067026067890 */ /* 0x000fe2000ff1e03f */
[----:B------:R-:W-:Y:S01]  /*aaf0*/  R2UR UR34, R106 ;  /* 0x000000006a2272ca */ /* 0x000fe200000e0000 */
[----:B------:R-:W-:Y:S01]  /*ab00*/  UIADD3 UR32, UR47, 0xae00, URZ ;  /* 0x0000ae002f207890 */ /* 0x000fe2000fffe03f */
[----:B------:R-:W-:Y:S01]  /*ab10*/  R2UR UR5, R104 ;  /* 0x00000000680572ca */ /* 0x000fe200000e0000 */
[----:B------:R-:W-:Y:S01]  /*ab20*/  UIADD3.X UR7, URZ, UR39, URZ, UP0, !UPT ;  /* 0x000000273f077290 */ /* 0x000fe200087fe43f */
[----:B------:R-:W-:Y:S01]  /*ab30*/  R2UR UR4, R0 ;  /* 0x00000000000472ca */ /* 0x000fe200000e0000 */
[----:B------:R-:W-:-:S08]  /*ab40*/  UMOV UR33, URZ ;  /* 0x0000003f00217c82 */ /* 0x000fd00008000000 */
[----:B------:R-:W-:Y:S01]  /*ab50*/  USHF.L.U32 UR34, UR34, 0x6, URZ ;  /* 0x0000000622227899 */ /* 0x000fe2000800063f */
[----:B--2---:R-:W-:-:S13]  /*ab60*/  R2UR UR35, R3 ;  /* 0x00000000032372ca */ /* 0x004fda00000e0000 */
[----:B------:R-:W-:-:S09]  /*ab70*/  UIMAD UR35, UR35, UR4, UR5 ;  /* 0x00000004232372a4 */ /* 0x000fd2000f8e0205 */
[----:B------:R2:W-:Y:S02]  /*ab80*/  UTMASTG.4D [UR32], [UR6] ;  /* 0x00000020060073b5 */ /* 0x0005e40008018000 */
[----:B--2---:R0:W-:Y:S02]  /*ab90*/  UTMACMDFLUSH ;  /* 0x00000000000079b7 */ /* 0x0041e40000000000 */
.L_x_72:
[----:B------:R-:W-:Y:S05]  /*aba0*/  BSYNC B0 ;  /* 0x0000000000007941 */ /* 0x000fea0003800000 */
.L_x_71:
[----:B------:R-:W-:Y:S01]  /*abb0*/  ULEA UR4, UR43, 0xfffffff8, 0x3 ;  /* 0xfffffff82b047891 */ /* 0x000fe2000f8e183f */
[----:B------:R-:W-:-:S04]  /*abc0*/  DEPBAR.LE SB0, 0x0 ;  /* 0x000080000000791a */ /* 0x000fc80000000000 */
[----:B------:R-:W-:Y:S01]  /*abd0*/  ULOP3.LUT UR4, UR4, 0x8, URZ, 0xc0, !UPT ;  /* 0x0000000804047892 */ /* 0x000fe2000f8ec03f */
[----:B------:R-:W-:-:S03]  /*abe0*/  LOP3.LUT R23, R23, 0x1, RZ, 0x3c, !PT ;  /* 0x0000000117177812 */ /* 0x000fc600078e3cff */
[----:B------:R-:W-:-:S06]  /*abf0*/  ULOP3.LUT UR4, UR4, 0x18, URZ, 0x3c, !UPT ;  /* 0x0000001804047892 */ /* 0x000fcc000f8e3c3f */
[----:B------:R-:W-:Y:S01]  /*ac00*/  IMAD.U32 R0, RZ, RZ, UR4 ;  /* 0x00000004ff007e24 */ /* 0x000fe2000f8e00ff */
[----:B------:R-:W-:Y:S02]  /*ac10*/  ULDC UR4, c[0x0][0xc] ;  /* 0x0000030000047ab9 */ /* 0x000fe40000000800 */
[----:B------:R-:W-:Y:S01]  /*ac20*/  VIADD R17, R17, UR4 ;  /* 0x0000000411117c36 */ /* 0x000fe20008000000 */
[----:B------:R-:W-:Y:S01]  /*ac30*/  ULDC UR4, c[0x0][0xa00] ;  /* 0x0002800000047ab9 */ /* 0x000fe20000000800 */
[----:B------:R2:W-:Y:S03]  /*ac40*/  SYNCS.ARRIVE.TRANS64.A1T0 RZ, [R0+UR46+0xe490], RZ ;  /* 0x00e490ff00ff79a7 */ /* 0x0005e6000810002e */
[----:B------:R-:W-:-:S13]  /*ac50*/  ISETP.GE.AND P0, PT, R17, UR4, PT ;  /* 0x0000000411007c0c */ /* 0x000fda000bf06270 */
[----:B--2---:R-:W-:Y:S05]  /*ac60*/  @!P0 BRA `(.L_x_73) ;  /* 0xffffff6000888947 */ /* 0x004fea000383ffff */
[----:B------:R-:W-:Y:S05]  /*ac70*/  EXIT ;  /* 0x000000000000794d */ /* 0x000fea0003800000 */
.L_x_6:
[----:B------:R-:W-:-:S08]  /*ac80*/  NOP ;  /* 0x0000000000007918 */ /* 0x000fd00000000000 */
[----:B------:R-:W2:-:S00]  /*ac90*/  USETMAXREG.DEALLOC.CTAPOOL 0x18 ;  /* 0x00000018000079c8 */ /* 0x000e8000080e0500 */
[----:B------:R-:W-:-:S13]  /*aca0*/  PLOP3.LUT P3, PT, PT, PT, UP0, 0x80, 0x0 ;  /* 0x000000000000781c */ /* 0x000fda0003f6f008 */
[----:B--2---:R-:W-:Y:S05]  /*acb0*/  @!P3 BRA `(.L_x_74) ;  /* 0x00000008003cb947 */ /* 0x004fea0003800000 */
[----:B------:R-:W-:-:S13]  /*acc0*/  PLOP3.LUT P2, PT, PT, PT, UP1, 0x80, 0x0 ;  /* 0x000000000000781c */ /* 0x000fda0003f4f018 */
[----:B-1----:R-:W-:Y:S05]  /*acd0*/  @P2 EXIT ;  /* 0x000000000000294d */ /* 0x002fea0003800000 */
[----:B------:R-:W-:Y:S02]  /*ace0*/  ULDC UR4, c[0x0][0xa00] ;  /* 0x0002800000047ab9 */ /* 0x000fe40000000800 */
[----:B------:R-:W-:-:S13]  /*acf0*/  ISETP.GE.AND P2, PT, R17, UR4, PT ;  /* 0x0000000411007c0c */ /* 0x000fda000bf46270 */
[----:B------:R-:W-:Y:S05]  /*ad00*/  @P2 EXIT ;  /* 0x000000000000294d */ /* 0x000fea0003800000 */
[----:B------:R-:W-:Y:S01]  /*ad10*/  LOP3.LUT P2, RZ, R2, 0x1f, RZ, 0xc0, !PT ;  /* 0x0000001f02ff7812 */ /* 0x000fe2000784c0ff */
[----:B------:R-:W-:Y:S01]  /*ad20*/  BSSY B0, `(.L_x_75) ;  /* 0x0000087000007945 */ /* 0x000fe20003800000 */
[----:B------:R-:W-:Y:S01]  /*ad30*/  IMAD.MOV.U32 R4, RZ, RZ, 0x1 ;  /* 0x00000001ff047424 */ /* 0x000fe200078e00ff */
[----:B------:R-:W-:Y:S01]  /*ad40*/  MOV R5, 0x1 ;  /* 0x0000000100057802 */ /* 0x000fe20000000f00 */
[----:B------:R-:W-:Y:S01]  /*ad50*/  IMAD.MOV.U32 R0, RZ, RZ, RZ ;  /* 0x000000ffff007224 */ /* 0x000fe200078e00ff */
[----:B------:R-:W-:Y:S01]  /*ad60*/  PLOP3.LUT P0, PT, P2, P0, PT, 0x2a, 0x0 ;  /* 0x000000000000781c */ /* 0x000fe20001700572 */
[----:B------:R-:W-:Y:S01]  /*ad70*/  ULOP3.LUT UR6, UR45, 0x2, URZ, 0xfc, !UPT ;  /* 0x000000022d067892 */ /* 0x000fe2000f8efc3f */
[----:B------:R-:W-:Y:S01]  /*ad80*/  ULDC UR7, c[0x0][0xc] ;  /* 0x0000030000077ab9 */ /* 0x000fe20000000800 */
[----:B------:R-:W-:Y:S01]  /*ad90*/  ULDC.64 UR14, c[0x0][0x198] ;  /* 0x00006600000e7ab9 */ /* 0x000fe20000000a00 */
[----:B------:R-:W-:-:S09]  /*ada0*/  ULDC UR18, c[0x0][0xa00] ;  /* 0x0002800000127ab9 */ /* 0x000fd20000000800 */
.L_x_90:
[----:B------:R-:W1:Y:S01]  /*adb0*/  LDC R6, c[0x0][0xa04] ;  /* 0x00028100ff067b82 */ /* 0x000e620000000800 */
[----:B------:R-:W-:Y:S01]  /*adc0*/  IMAD.MOV.U32 R7, RZ, RZ, R17 ;  /* 0x000000ffff077224 */ /* 0x000fe200078e0011 */
[----:B------:R-:W-:-:S06]  /*add0*/  UMOV UR4, 0xffffffff ;  /* 0xffffffff00047882 */ /* 0x000fcc0000000000 */
[----:B------:R-:W2:Y:S08]  /*ade0*/  LDC R10, c[0x0][0xa10] ;  /* 0x00028400ff0a7b82 */ /* 0x000eb00000000800 */
[----:B------:R-:W3:Y:S01]  /*adf0*/  LDC R13, c[0x0][0xa1c] ;  /* 0x00028700ff0d7b82 */ /* 0x000ee20000000800 */
[----:B-1----:R-:W-:Y:S02]  /*ae00*/  ISETP.NE.AND P2, PT, R6, 0x1, PT ;  /* 0x000000010600780c */ /* 0x002fe40003f45270 */
[----:B--2---:R-:W-:-:S11]  /*ae10*/  ISETP.NE.AND P3, PT, R10, 0x1, PT ;  /* 0x000000010a00780c */ /* 0x004fd60003f65270 */
[----:B------:R-:W1:Y:S01]  /*ae20*/  @P2 LDC.64 R8, c[0x0][0xa08] ;  /* 0x00028200ff082b82 */ /* 0x000e620000000a00 */
[----:B---3--:R-:W-:-:S07]  /*ae30*/  ISETP.NE.AND P4, PT, R13, 0x1, PT ;  /* 0x000000010d00780c */ /* 0x008fce0003f85270 */
[----:B------:R-:W2:Y:S08]  /*ae40*/  @P3 LDC R12, c[0x0][0xa14] ;  /* 0x00028500ff0c3b82 */ /* 0x000eb00000000800 */
[----:B------:R-:W3:Y:S08]  /*ae50*/  @P3 LDC R11, c[0x0][0xa18] ;  /* 0x00028600ff0b3b82 */ /* 0x000ef00000000800 */
[----:B------:R-:W4:Y:S01]  /*ae60*/  @P4 LDC.64 R2, c[0x0][0xa20] ;  /* 0x00028800ff024b82 */ /* 0x000f220000000a00 */
[----:B-1----:R-:W-:-:S05]  /*ae70*/  @P2 IMAD.HI.U32 R8, R17, R8, RZ ;  /* 0x0000000811082227 */ /* 0x002fca00078e00ff */
[----:B------:R-:W-:-:S05]  /*ae80*/  @P2 SHF.R.U32.HI R7, RZ, R9, R8 ;  /* 0x00000009ff072219 */ /* 0x000fca0000011608 */
[----:B--2---:R-:W-:-:S04]  /*ae90*/  @P3 IMAD.HI.U32 R8, R7, R12, RZ ;  /* 0x0000000c07083227 */ /* 0x004fc800078e00ff */
[----:B------:R-:W-:Y:S01]  /*aea0*/  IMAD.MOV.U32 R9, RZ, RZ, R7 ;  /* 0x000000ffff097224 */ /* 0x000fe200078e0007 */
[----:B---3--:R-:W-:-:S05]  /*aeb0*/  @P3 SHF.R.U32.HI R9, RZ, R11, R8 ;  /* 0x0000000bff093219 */ /* 0x008fca0000011608 */
[----:B----4-:R-:W-:-:S04]  /*aec0*/  @P4 IMAD.HI.U32 R8, R9, R2, RZ ;  /* 0x0000000209084227 */ /* 0x010fc800078e00ff */
[----:B------:R-:W-:Y:S01]  /*aed0*/  IMAD.MOV.U32 R2, RZ, RZ, R9 ;  /* 0x000000ffff027224 */ /* 0x000fe200078e0009 */
[----:B------:R-:W-:Y:S02]  /*aee0*/  @P4 SHF.R.U32.HI R2, RZ, R3, R8 ;  /* 0x00000003ff024219 */ /* 0x000fe40000011608 */
[----:B------:R-:W-:-:S03]  /*aef0*/  IADD3 R3, -R9, RZ, RZ ;  /* 0x000000ff09037210 */ /* 0x000fc60007ffe1ff */
[----:B------:R-:W-:Y:S02]  /*af00*/  IMAD.MOV R2, RZ, RZ, -R2 ;  /* 0x000000ffff027224 */ /* 0x000fe400078e0a02 */
[----:B------:R-:W-:Y:S02]  /*af10*/  IMAD R10, R10, R3, R7 ;  /* 0x000000030a0a7224 */ /* 0x000fe400078e0207 */
[----:B------:R-:W-:Y:S01]  /*af20*/  IMAD R2, R13, R2, R9 ;  /* 0x000000020d027224 */ /* 0x000fe200078e0209 */
[----:B------:R-:W-:Y:S06]  /*af30*/  BRA.DIV UR4, `(.L_x_76) ;  /* 0x0000001a04307947 */ /* 0x000fec000b800000 */
[----:B------:R-:W-:-:S13]  /*af40*/  ELECT P6, URZ, PT ;  /* 0x00000000003f782f */ /* 0x000fda00038c0000 */
.L_x_129:
[----:B------:R-:W-:Y:S01]  /*af50*/  IMAD.MOV R3, RZ, RZ, -R7 ;  /* 0x000000ffff037224 */ /* 0x000fe200078e0a07 */
[----:B------:R-:W-:Y:S03]  /*af60*/  BSSY B1, `(.L_x_77) ;  /* 0x000002a000017945 */ /* 0x000fe60003800000 */
[----:B------:R-:W-:Y:S02]  /*af70*/  IMAD R3, R6, R3, R17 ;  /* 0x0000000306037224 */ /* 0x000fe400078e0211 */
[----:B------:R-:W-:Y:S02]  /*af80*/  IMAD.MOV.U32 R6, RZ, RZ, RZ ;  /* 0x000000ffff067224 */ /* 0x000fe400078e00ff */
[----:B------:R-:W-:Y:S01]  /*af90*/  IMAD.SHL.U32 R3, R3, 0x80, RZ ;  /* 0x0000008003037824 */ /* 0x000fe200078e00ff */
[----:B------:R-:W-:Y:S06]  /*afa0*/  @!P6 BRA `(.L_x_78) ;  /* 0x000000000094e947 */ /* 0x000fec0003800000 */
[----:B------:R-:W1:Y:S01]  /*afb0*/  S2R R7, SR_CgaCtaId ;  /* 0x0000000000077919 */ /* 0x000e620000008800 */
[----:B------:R-:W-:-:S04]  /*afc0*/  MOV R6, 0x400 ;  /* 0x0000040000067802 */ /* 0x000fc80000000f00 */
[----:B-1----:R-:W-:Y:S02]  /*afd0*/  LEA R9, R7, R6, 0x18 ;  /* 0x0000000607097211 */ /* 0x002fe400078ec0ff */
[----:B------:R-:W-:-:S03]  /*afe0*/  SHF.L.U32 R6, R5, 0x1f, RZ ;  /* 0x0000001f05067819 */ /* 0x000fc600000006ff */
[----:B------:R-:W-:-:S04]  /*aff0*/  IMAD R7, R0, 0x8, R9 ;  /* 0x0000000800077824 */ /* 0x000fc800078e0209 */
[----:B------:R-:W1:Y:S02]  /*b000*/  SYNCS.PHASECHK.TRANS64.TRYWAIT P2, [R7+URZ+0xe460], R6 ;  /* 0x00e46006070075a7 */ /* 0x000e64000804017f */
[----:B-1----:R-:W-:Y:S05]  /*b010*/  @!P2 BRA `(.L_x_79) ;  /* 0x000000180018a947 */ /* 0x002fea0003800000 */
.L_x_130:
[----:B------:R-:W-:Y:S01]  /*b020*/  UPRMT UR4, UR6, 0x9910, URZ ;  /* 0x0000991006047896 */ /* 0x000fe2000800003f */
[----:B-1----:R-:W-:-:S03]  /*b030*/  @P1 MOV R6, 0x1000 ;  /* 0x0000100000061802 */ /* 0x002fc60000000f00 */
[----:B------:R-:W-:Y:S01]  /*b040*/  UISETP.NE.AND UP0, UPT, UR4, 0x2, UPT ;  /* 0x000000020400788c */ /* 0x000fe2000bf05270 */
[----:B------:R1:W-:Y:S05]  /*b050*/  @P1 SYNCS.ARRIVE.TRANS64 RZ, [R7+URZ+0xe450], R6 ;  /* 0x00e4500607ff19a7 */ /* 0x0003ea000800003f */
[----:B------:R-:W-:-:S13]  /*b060*/  PLOP3.LUT P2, PT, PT, PT, UP0, 0x80, 0x0 ;  /* 0x000000000000781c */ /* 0x000fda0003f4f008 */
[----:B-1----:R-:W-:Y:S05]  /*b070*/  @P2 BRA `(.L_x_80) ;  /* 0x0000000000042947 */ /* 0x002fea0003800000 */
[----:B------:R-:W-:Y:S01]  /*b080*/  BPT.TRAP 0x1 ;  /* 0x000000040000795c */ /* 0x000fe20000300000 */
.L_x_80:
[----:B------:R-:W-:Y:S05]  /*b090*/  @P0 BRA `(.L_x_81) ;  /* 0x0000000000040947 */ /* 0x000fea0003800000 */
[----:B------:R-:W-:Y:S01]  /*b0a0*/  BPT.TRAP 0x1 ;  /* 0x000000040000795c */ /* 0x000fe20000300000 */
.L_x_81:
[----:B------:R-:W-:Y:S01]  /*b0b0*/  R2UR UR4, R9 ;  /* 0x00000000090472ca */ /* 0x000fe200000e0000 */
[----:B------:R-:W-:Y:S01]  /*b0c0*/  UIADD3 UR16, UP0, UR14, 0xf0, URZ ;  /* 0x000000f00e107890 */ /* 0x000fe2000ff1e03f */
[----:B------:R-:W-:Y:S01]  /*b0d0*/  R2UR UR9, R7 ;  /* 0x00000000070972ca */ /* 0x000fe200000e0000 */
[----:B------:R-:W-:Y:S01]  /*b0e0*/  UMOV UR5, 0x10000000 ;  /* 0x1000000000057882 */ /* 0x000fe20000000000 */
[----:B------:R-:W-:Y:S01]  /*b0f0*/  R2UR UR8, R0 ;  /* 0x00000000000872ca */ /* 0x000fe200000e0000 */
[----:B------:R-:W-:Y:S01]  /*b100*/  UIADD3.X UR17, URZ, UR15, URZ, UP0, !UPT ;  /* 0x0000000f3f117290 */ /* 0x000fe200087fe43f */
[----:B------:R-:W-:Y:S01]  /*b110*/  R2UR UR11, R3 ;  /* 0x00000000030b72ca */ /* 0x000fe200000e0000 */
[----:B------:R-:W-:Y:S01]  /*b120*/  UMOV UR10, URZ ;  /* 0x0000003f000a7c82 */ /* 0x000fe20008000000 */
[----:B------:R-:W-:Y:S01]  /*b130*/  R2UR UR12, R10 ;  /* 0x000000000a0c72ca */ /* 0x000fe200000e0000 */
[----:B------:R-:W-:Y:S01]  /*b140*/  VIADD R0, R0, 0x1 ;  /* 0x0000000100007836 */ /* 0x000fe20000000000 */
[----:B------:R-:W-:-:S04]  /*b150*/  R2UR UR13, R2 ;  /* 0x00000000020d72ca */ /* 0x000fc800000e0000 */
[C---:B------:R-:W-:Y:S01]  /*b160*/  ISETP.NE.AND P2, PT, R0.reuse, 0x2, PT ;  /* 0x000000020000780c */ /* 0x040fe20003f45270 */
[----:B------:R-:W-:Y:S02]  /*b170*/  UIADD3 UR9, UR9, 0xe450, URZ ;  /* 0x0000e45009097890 */ /* 0x000fe4000fffe03f */
[----:B------:R-:W-:Y:S01]  /*b180*/  ULEA UR8, UR8, UR4, 0xc ;  /* 0x0000000408087291 */ /* 0x000fe2000f8e603f */
[----:B------:R-:W-:Y:S02]  /*b190*/  SEL R6, RZ, 0x1, P2 ;  /* 0x00000001ff067807 */ /* 0x000fe40001000000 */
[----:B------:R-:W-:Y:S01]  /*b1a0*/  UMOV UR4, 0x0 ;  /* 0x0000000000047882 */ /* 0x000fe20000000000 */
[----:B------:R-:W-:Y:S02]  /*b1b0*/  SEL R0, R0, RZ, P2 ;  /* 0x000000ff00007207 */ /* 0x000fe40001000000 */
[----:B------:R-:W-:Y:S01]  /*b1c0*/  LOP3.LUT R5, R5, R6, RZ, 0x3c, !PT ;  /* 0x0000000605057212 */ /* 0x000fe200078e3cff */
[----:B------:R-:W-:-:S02]  /*b1d0*/  IMAD.MOV.U32 R6, RZ, RZ, 0x40 ;  /* 0x00000040ff067424 */ /* 0x000fc400078e00ff */
[----:B------:R1:W-:Y:S02]  /*b1e0*/  UTMALDG.4D [UR8], [UR16], desc[UR4] ;  /* 0x00000408100075b4 */ /* 0x0003e40008019000 */
[----:B-1----:R-:W-:-:S03]  /*b1f0*/  NOP ;  /* 0x0000000000007918 */ /* 0x002fc60000000000 */
.L_x_78:
[----:B------:R-:W-:Y:S05]  /*b200*/  BSYNC B1 ;  /* 0x0000000000017941 */ /* 0x000fea0003800000 */
.L_x_77:
[----:B------:R-:W-:Y:S01]  /*b210*/  LOP3.LUT P2, RZ, R4, 0xff, RZ, 0xc0, !PT ;  /* 0x000000ff04ff7812 */ /* 0x000fe2000784c0ff */
[----:B------:R-:W-:-:S12]  /*b220*/  BSSY B1, `(.L_x_82) ;  /* 0x0000009000017945 */ /* 0x000fd80003800000 */
[----:B------:R-:W-:Y:S05]  /*b230*/  @!P2 BRA `(.L_x_83) ;  /* 0x00000000001ca947 */ /* 0x000fea0003800000 */
[----:B------:R-:W1:Y:S01]  /*b240*/  S2R R7, SR_CgaCtaId ;  /* 0x0000000000077919 */ /* 0x000e620000008800 */
[----:B------:R-:W-:-:S04]  /*b250*/  MOV R4, 0x400 ;  /* 0x0000040000047802 */ /* 0x000fc80000000f00 */
[----:B-1----:R-:W-:Y:S02]  /*b260*/  LEA R7, R7, R4, 0x18 ;  /* 0x0000000407077211 */ /* 0x002fe400078ec0ff */
[----:B------:R-:W-:Y:S02]  /*b270*/  SHF.L.U32 R4, RZ, 0x1f, RZ ;  /* 0x0000001fff047819 */ /* 0x000fe400000006ff */
[----:B------:R1:W-:Y:S02]  /*b280*/  SYNCS.ARRIVE.TRANS64.A1T0 RZ, [R7+URZ+0xe4b0], RZ ;  /* 0x00e4b0ff07ff79a7 */ /* 0x0003e4000810003f */
[----:B------:R-:W2:Y:S02]  /*b290*/  SYNCS.PHASECHK.TRANS64.TRYWAIT P2, [R7+URZ+0xe4b0], R4 ;  /* 0x00e4b004070075a7 */ /* 0x000ea4000804017f */
[----:B-12---:R-:W-:Y:S05]  /*b2a0*/  @!P2 BRA `(.L_x_84) ;  /* 0x000000140088a947 */ /* 0x006fea0003800000 */
.L_x_83:
[----:B------:R-:W-:Y:S05]  /*b2b0*/  BSYNC B1 ;  /* 0x0000000000017941 */ /* 0x000fea0003800000 */
.L_x_82:
[----:B------:R-:W-:Y:S04]  /*b2c0*/  BSSY B1, `(.L_x_85) ;  /* 0x0000028000017945 */ /* 0x000fe80003800000 */
[----:B------:R-:W-:Y:S05]  /*b2d0*/  @!P6 BRA `(.L_x_86) ;  /* 0x000000000098e947 */ /* 0x000fea0003800000 */
[----:B-1----:R-:W1:Y:S01]  /*b2e0*/  S2R R7, SR_CgaCtaId ;  /* 0x0000000000077919 */ /* 0x002e620000008800 */
[----:B------:R-:W-:Y:S02]  /*b2f0*/  MOV R4, 0x400 ;  /* 0x0000040000047802 */ /* 0x000fe40000000f00 */
[----:B------:R-:W-:Y:S02]  /*b300*/  SHF.L.U32 R9, R5, 0x1f, RZ ;  /* 0x0000001f05097819 */ /* 0x000fe400000006ff */
[----:B-1----:R-:W-:-:S05]  /*b310*/  LEA R7, R7, R4, 0x18 ;  /* 0x0000000407077211 */ /* 0x002fca00078ec0ff */
[----:B------:R-:W-:-:S04]  /*b320*/  IMAD R4, R0, 0x8, R7 ;  /* 0x0000000800047824 */ /* 0x000fc800078e0207 */
[----:B------:R-:W1:Y:S02]  /*b330*/  SYNCS.PHASECHK.TRANS64.TRYWAIT P2, [R4+URZ+0xe460], R9 ;  /* 0x00e46009040075a7 */ /* 0x000e64000804017f */
[----:B-1----:R-:W-:Y:S05]  /*b340*/  @!P2 BRA `(.L_x_87) ;  /* 0x000000140074a947 */ /* 0x002fea0003800000 */
.L_x_131:
[----:B------:R-:W-:Y:S01]  /*b350*/  UPRMT UR4, UR6, 0x9910, URZ ;  /* 0x0000991006047896 */ /* 0x000fe2000800003f */
[----:B-1----:R-:W-:-:S03]  /*b360*/  @P1 IMAD.MOV.U32 R9, RZ, RZ, 0x1000 ;  /* 0x00001000ff091424 */ /* 0x002fc600078e00ff */
[----:B------:R-:W-:Y:S01]  /*b370*/  UISETP.NE.AND UP0, UPT, UR4, 0x2, UPT ;  /* 0x000000020400788c */ /* 0x000fe2000bf05270 */
[----:B------:R1:W-:Y:S05]  /*b380*/  @P1 SYNCS.ARRIVE.TRANS64 RZ, [R4+URZ+0xe450], R9 ;  /* 0x00e4500904ff19a7 */ /* 0x0003ea000800003f */
[----:B------:R-:W-:-:S13]  /*b390*/  PLOP3.LUT P2, PT, PT, PT, UP0, 0x80, 0x0 ;  /* 0x000000000000781c */ /* 0x000fda0003f4f008 */
[----:B-1----:R-:W-:Y:S05]  /*b3a0*/  @P2 BRA `(.L_x_88) ;  /* 0x0000000000042947 */ /* 0x002fea0003800000 */
[----:B------:R-:W-:Y:S01]  /*b3b0*/  BPT.TRAP 0x1 ;  /* 0x000000040000795c */ /* 0x000fe20000300000 */
.L_x_88:
[----:B------:R-:W-:Y:S05]  /*b3c0*/  @P0 BRA `(.L_x_89) ;  /* 0x0000000000040947 */ /* 0x000fea0003800000 */
[----:B------:R-:W-:Y:S01]  /*b3d0*/  BPT.TRAP 0x1 ;  /* 0x000000040000795c */ /* 0x000fe20000300000 */
.L_x_89:
[----:B------:R-:W-:Y:S01]  /*b3e0*/  R2UR UR4, R7 ;  /* 0x00000000070472ca */ /* 0x000fe200000e0000 */
[----:B------:R-:W-:Y:S01]  /*b3f0*/  UIADD3 UR16, UP0, UR14, 0xf0, URZ ;  /* 0x000000f00e107890 */ /* 0x000fe2000ff1e03f */
[----:B------:R-:W-:Y:S01]  /*b400*/  R2UR UR11, R3 ;  /* 0x00000000030b72ca */ /* 0x000fe200000e0000 */
[----:B------:R-:W-:Y:S01]  /*b410*/  UMOV UR10, URZ ;  /* 0x0000003f000a7c82 */ /* 0x000fe20008000000 */
[----:B------:R-:W-:Y:S01]  /*b420*/  R2UR UR5, R6 ;  /* 0x00000000060572ca */ /* 0x000fe200000e0000 */
[----:B------:R-:W-:Y:S01]  /*b430*/  UIADD3.X UR17, URZ, UR15, URZ, UP0, !UPT ;  /* 0x0000000f3f117290 */ /* 0x000fe200087fe43f */
[----:B------:R-:W-:Y:S02]  /*b440*/  R2UR UR9, R4 ;  /* 0x00000000040972ca */ /* 0x000fe400000e0000 */
[----:B------:R-:W-:Y:S02]  /*b450*/  R2UR UR8, R0 ;  /* 0x00000000000872ca */ /* 0x000fe400000e0000 */
[----:B------:R-:W-:-:S02]  /*b460*/  R2UR UR12, R10 ;  /* 0x000000000a0c72ca */ /* 0x000fc400000e0000 */
[----:B------:R-:W-:Y:S02]  /*b470*/  R2UR UR13, R2 ;  /* 0x00000000020d72ca */ /* 0x000fe400000e0000 */
[----:B------:R-:W-:-:S03]  /*b480*/  IADD3 R0, R0, 0x1, RZ ;  /* 0x0000000100007810 */ /* 0x000fc60007ffe0ff */
[----:B------:R-:W-:Y:S01]  /*b490*/  UIADD3 UR11, UR11, UR5, URZ ;  /* 0x000000050b0b7290 */ /* 0x000fe2000fffe03f */
[C---:B------:R-:W-:Y:S01]  /*b4a0*/  ISETP.NE.AND P2, PT, R0.reuse, 0x2, PT ;  /* 0x000000020000780c */ /* 0x040fe20003f45270 */
[----:B------:R-:W-:Y:S02]  /*b4b0*/  UIADD3 UR9, UR9, 0xe450, URZ ;  /* 0x0000e45009097890 */ /* 0x000fe4000fffe03f */
[----:B------:R-:W-:Y:S01]  /*b4c0*/  ULEA UR8, UR8, UR4, 0xc ;  /* 0x0000000408087291 */ /* 0x000fe2000f8e603f */
[----:B------:R-:W-:Y:S01]  /*b4d0*/  SEL R2, RZ, 0x1, P2 ;  /* 0x00000001ff027807 */ /* 0x000fe20001000000 */
[----:B------:R-:W-:Y:S01]  /*b4e0*/  UMOV UR5, 0x10000000 ;  /* 0x1000000000057882 */ /* 0x000fe20000000000 */
[----:B------:R-:W-:Y:S01]  /*b4f0*/  UMOV UR4, 0x0 ;  /* 0x0000000000047882 */ /* 0x000fe20000000000 */
[----:B------:R-:W-:Y:S02]  /*b500*/  SEL R0, R0, RZ, P2 ;  /* 0x000000ff00007207 */ /* 0x000fe40001000000 */
[----:B------:R-:W-:-:S03]  /*b510*/  LOP3.LUT R5, R5, R2, RZ, 0x3c, !PT ;  /* 0x0000000205057212 */ /* 0x000fc600078e3cff */
[----:B------:R2:W-:Y:S02]  /*b520*/  UTMALDG.4D [UR8], [UR16], desc[UR4] ;  /* 0x00000408100075b4 */ /* 0x0005e40008019000 */
[----:B--2---:R-:W-:Y:S02]  /*b530*/  NOP ;  /* 0x0000000000007918 */ /* 0x004fe40000000000 */
.L_x_86:
[----:B------:R-:W-:Y:S05]  /*b540*/  BSYNC B1 ;  /* 0x0000000000017941 */ /* 0x000fea0003800000 */
.L_x_85:
[----:B------:R-:W-:Y:S01]  /*b550*/  VIADD R17, R17, UR7 ;  /* 0x0000000711117c36 */ /* 0x000fe20008000000 */
[----:B-1----:R-:W-:-:S04]  /*b560*/  PRMT R4, RZ, 0x7610, R4 ;  /* 0x00007610ff047816 */ /* 0x002fc80000000004 */
[----:B------:R-:W-:-:S13]  /*b570*/  ISETP.GE.AND P2, PT, R17, UR18, PT ;  /* 0x0000001211007c0c */ /* 0x000fda000bf46270 */
[----:B------:R-:W-:Y:S05]  /*b580*/  @!P2 BRA `(.L_x_90) ;  /* 0xfffffff80008a947 */ /* 0x000fea000383ffff */
[----:B------:R-:W-:Y:S05]  /*b590*/  BSYNC B0 ;  /* 0x0000000000007941 */ /* 0x000fea0003800000 */
.L_x_75:
[----:B------:R-:W-:Y:S05]  /*b5a0*/  EXIT ;  /* 0x000000000000794d */ /* 0x000fea0003800000 */
.L_x_74:
[----:B-1----:R-:W-:Y:S02]  /*b5b0*/  ULDC UR4, c[0x0][0xa00] ;  /* 0x0002800000047ab9 */ /* 0x002fe40000000800 */
[----:B------:R-:W-:-:S13]  /*b5c0*/  ISETP.GE.AND P0, PT, R17, UR4, PT ;  /* 0x0000000411007c0c */ /* 0x000fda000bf06270 */
[----:B------:R-:W-:Y:S05]  /*b5d0*/  @P0 EXIT ;  /* 0x000000000000094d */ /* 0x000fea0003800000 */
[----:B------:R-:W-:Y:S01]  /*b5e0*/  LOP3.LUT P0, RZ, R2, 0x1f, RZ, 0xc0, !PT ;  /* 0x0000001f02ff7812 */ /* 0x000fe2000780c0ff */
[----:B------:R-:W-:Y:S01]  /*b5f0*/  BSSY B0, `(.L_x_91) ;  /* 0x00000e9000007945 */ /* 0x000fe20003800000 */
[----:B------:R-:W-:Y:S01]  /*b600*/  IMAD.MOV.U32 R5, RZ, RZ, 0x1 ;  /* 0x00000001ff057424 */ /* 0x000fe200078e00ff */
[----:B------:R-:W-:Y:S01]  /*b610*/  ULOP3.LUT UR14, UR44, 0x2, URZ, 0xfc, !UPT ;  /* 0x000000022c0e7892 */ /* 0x000fe2000f8efc3f */
[----:B------:R-:W-:Y:S01]  /*b620*/  PLOP3.LUT P0, PT, P0, P2, PT, 0x2a, 0x0 ;  /* 0x000000000000781c */ /* 0x000fe20000704572 */
[----:B------:R-:W-:Y:S01]  /*b630*/  IMAD.MOV.U32 R0, RZ, RZ, RZ ;  /* 0x000000ffff007224 */ /* 0x000fe200078e00ff */
[----:B------:R-:W-:Y:S01]  /*b640*/  ULDC.64 UR6, c[0x0][0x198] ;  /* 0x0000660000067ab9 */ /* 0x000fe20000000a00 */
[----:B------:R-:W-:Y:S01]  /*b650*/  IMAD.MOV.U32 R4, RZ, RZ, 0x1 ;  /* 0x00000001ff047424 */ /* 0x000fe200078e00ff */
[----:B------:R-:W-:-:S09]  /*b660*/  ULDC UR15, c[0x0][0xc] ;  /* 0x00000300000f7ab9 */ /* 0x000fd20000000800 */
.L_x_119:
[----:B------:R-:W1:Y:S01]  /*b670*/  LDC R8, c[0x0][0xa04] ;  /* 0x00028100ff087b82 */ /* 0x000e620000000800 */
[----:B------:R-:W-:Y:S02]  /*b680*/  ULDC UR4, c[0x0][0x28c] ;  /* 0x0000a30000047ab9 */ /* 0x000fe40000000800 */
[----:B------:R-:W-:-:S04]  /*b690*/  UIADD3 UR4, UR4, 0x7f, URZ ;  /* 0x0000007f04047890 */ /* 0x000fc8000fffe03f */
[----:B------:R-:W-:Y:S01]  /*b6a0*/  USHF.R.S32.HI UR5, URZ, 0x1f, UR4 ;  /* 0x0000001f3f057899 */ /* 0x000fe20008011404 */
[----:B------:R-:W2:Y:S03]  /*b6b0*/  LDC R9, c[0x0][0xa10] ;  /* 0x00028400ff097b82 */ /* 0x000ea60000000800 */
[----:B------:R-:W-:-:S03]  /*b6c0*/  ULEA.HI UR5, UR5, UR4, URZ, 0x7 ;  /* 0x0000000405057291 */ /* 0x000fc6000f8f383f */
[----:B------:R-:W-:Y:S01]  /*b6d0*/  UMOV UR4, 0xffffffff ;  /* 0xffffffff00047882 */ /* 0x000fe20000000000 */
[----:B------:R-:W-:Y:S01]  /*b6e0*/  USHF.R.S32.HI UR5, URZ, 0x7, UR5 ;  /* 0x000000073f057899 */ /* 0x000fe20008011405 */
        /* <DEDUP_REMOVED lines=8> */
[----:B-1----:R-:W-:Y:S01]  /*b770*/  @P3 IMAD.HI.U32 R10, R17, R6, RZ ;  /* 0x00000006110a3227 */ /* 0x002fe200078e00ff */
[----:B------:R-:W-:-:S04]  /*b780*/  MOV R6, R17 ;  /* 0x0000001100067202 */ /* 0x000fc80000000f00 */
[----:B------:R-:W-:-:S05]  /*b790*/  @P3 SHF.R.U32.HI R6, RZ, R7, R10 ;  /* 0x00000007ff063219 */ /* 0x000fca000001160a */
[----:B--2---:R-:W-:-:S04]  /*b7a0*/  @P4 IMAD.HI.U32 R10, R6, R11, RZ ;  /* 0x0000000b060a4227 */ /* 0x004fc800078e00ff */
[----:B------:R-:W-:Y:S01]  /*b7b0*/  IMAD.MOV.U32 R7, RZ, RZ, R6 ;  /* 0x000000ffff077224 */ /* 0x000fe200078e0006 */
[----:B---3--:R-:W-:-:S05]  /*b7c0*/  @P4 SHF.R.U32.HI R7, RZ, R13, R10 ;  /* 0x0000000dff074219 */ /* 0x008fca000001160a */
[----:B----4-:R-:W-:-:S04]  /*b7d0*/  @P5 IMAD.HI.U32 R10, R7, R2, RZ ;  /* 0x00000002070a5227 */ /* 0x010fc800078e00ff */
[--C-:B------:R-:W-:Y:S01]  /*b7e0*/  IMAD.MOV.U32 R2, RZ, RZ, R7.reuse ;  /* 0x000000ffff027224 */ /* 0x100fe200078e0007 */
[----:B------:R-:W-:Y:S01]  /*b7f0*/  @P5 SHF.R.U32.HI R2, RZ, R3, R10 ;  /* 0x00000003ff025219 */ /* 0x000fe2000001160a */
[----:B------:R-:W-:-:S04]  /*b800*/  IMAD.MOV R3, RZ, RZ, -R7 ;  /* 0x000000ffff037224 */ /* 0x000fc800078e0a07 */
[----:B------:R-:W-:Y:S01]  /*b810*/  IMAD R3, R9, R3, R6 ;  /* 0x0000000309037224 */ /* 0x000fe200078e0206 */
[----:B------:R-:W-:Y:S01]  /*b820*/  IADD3 R6, -R6, RZ, RZ ;  /* 0x000000ff06067210 */ /* 0x000fe20007ffe1ff */
[----:B------:R-:W-:-:S04]  /*b830*/  IMAD.MOV R2, RZ, RZ, -R2 ;  /* 0x000000ffff027224 */ /* 0x000fc800078e0a02 */
[----:B------:R-:W-:Y:S02]  /*b840*/  IMAD R8, R8, R6, R17 ;  /* 0x0000000608087224 */ /* 0x000fe400078e0211 */
[----:B------:R-:W-:-:S03]  /*b850*/  IMAD R2, R12, R2, R7 ;  /* 0x000000020c027224 */ /* 0x000fc600078e0207 */
[----:B------:R-:W-:-:S04]  /*b860*/  LEA R8, R8, 0xff, 0x7 ;  /* 0x000000ff08087811 */ /* 0x000fc800078e38ff */
[----:B------:R-:W-:-:S04]  /*b870*/  SHF.R.S32.HI R7, RZ, 0x1f, R8 ;  /* 0x0000001fff077819 */ /* 0x000fc80000011408 */
[----:B------:R-:W-:-:S04]  /*b880*/  LEA.HI R7, R7, R8, RZ, 0x7 ;  /* 0x0000000807077211 */ /* 0x000fc800078f38ff */
[----:B------:R-:W-:-:S04]  /*b890*/  SHF.R.S32.HI R6, RZ, 0x7, R7 ;  /* 0x00000007ff067819 */ /* 0x000fc80000011407 */
[----:B------:R-:W-:Y:S01]  /*b8a0*/  VIMNMX R6, R6, UR5, PT ;  /* 0x0000000506067c48 */ /* 0x000fe2000bfe0100 */
[----:B------:R-:W-:Y:S06]  /*b8b0*/  BRA.DIV UR4, `(.L_x_92) ;  /* 0x00000012042c7947 */ /* 0x000fec000b800000 */
[----:B------:R-:W-:-:S13]  /*b8c0*/  ELECT P6, URZ, PT ;  /* 0x00000000003f782f */ /* 0x000fda00038c0000 */
.L_x_134:
[----:B------:R-:W-:Y:S01]  /*b8d0*/  ISETP.GT.AND P3, PT, R6, RZ, P6 ;  /* 0x000000ff0600720c */ /* 0x000fe20003764270 */
[----:B------:R-:W-:-:S12]  /*b8e0*/  BSSY B1, `(.L_x_93) ;  /* 0x0000026000017945 */ /* 0x000fd80003800000 */
[----:B------:R-:W-:Y:S05]  /*b8f0*/  @!P3 BRA `(.L_x_94) ;  /* 0x000000000090b947 */ /* 0x000fea0003800000 */
[----:B------:R-:W1:Y:S01]  /*b900*/  S2R R8, SR_CgaCtaId ;  /* 0x0000000000087919 */ /* 0x000e620000008800 */
[----:B------:R-:W-:-:S04]  /*b910*/  MOV R7, 0x400 ;  /* 0x0000040000077802 */ /* 0x000fc80000000f00 */
[----:B-1----:R-:W-:Y:S02]  /*b920*/  LEA R9, R8, R7, 0x18 ;  /* 0x0000000708097211 */ /* 0x002fe400078ec0ff */
[----:B------:R-:W-:-:S03]  /*b930*/  SHF.L.U32 R7, R4, 0x1f, RZ ;  /* 0x0000001f04077819 */ /* 0x000fc600000006ff */
[----:B------:R-:W-:-:S04]  /*b940*/  IMAD R8, R0, 0x8, R9 ;  /* 0x0000000800087824 */ /* 0x000fc800078e0209 */
[----:B------:R-:W1:Y:S02]  /*b950*/  SYNCS.PHASECHK.TRANS64.TRYWAIT P4, [R8+URZ+0xe428], R7 ;  /* 0x00e42807080075a7 */ /* 0x000e64000808017f */
[----:B-1----:R-:W-:Y:S05]  /*b960*/  @!P4 BRA `(.L_x_95) ;  /* 0x000000100020c947 */ /* 0x002fea0003800000 */
.L_x_135:
[----:B------:R-:W-:Y:S01]  /*b970*/  UPRMT UR4, UR14, 0x9910, URZ ;  /* 0x000099100e047896 */ /* 0x000fe2000800003f */
[----:B-1----:R-:W-:-:S03]  /*b980*/  @P2 IMAD.MOV.U32 R7, RZ, RZ, 0x2000 ;  /* 0x00002000ff072424 */ /* 0x002fc600078e00ff */
[----:B------:R-:W-:Y:S01]  /*b990*/  UISETP.NE.AND UP0, UPT, UR4, 0x2, UPT ;  /* 0x000000020400788c */ /* 0x000fe2000bf05270 */
[----:B------:R1:W-:Y:S05]  /*b9a0*/  @P2 SYNCS.ARRIVE.TRANS64 RZ, [R8+URZ+0xe400], R7 ;  /* 0x00e4000708ff29a7 */ /* 0x0003ea000800003f */
[----:B------:R-:W-:-:S13]  /*b9b0*/  PLOP3.LUT P4, PT, PT, PT, UP0, 0x80, 0x0 ;  /* 0x000000000000781c */ /* 0x000fda0003f8f008 */
[----:B-1----:R-:W-:Y:S05]  /*b9c0*/  @P4 BRA `(.L_x_96) ;  /* 0x0000000000044947 */ /* 0x002fea0003800000 */
[----:B------:R-:W-:Y:S01]  /*b9d0*/  BPT.TRAP 0x1 ;  /* 0x000000040000795c */ /* 0x000fe20000300000 */
.L_x_96:
[----:B------:R-:W-:Y:S05]  /*b9e0*/  @P0 BRA `(.L_x_97) ;  /* 0x0000000000040947 */ /* 0x000fea0003800000 */
[----:B------:R-:W-:Y:S01]  /*b9f0*/  BPT.TRAP 0x1 ;  /* 0x000000040000795c */ /* 0x000fe20000300000 */
.L_x_97:
[----:B------:R-:W-:Y:S01]  /*ba00*/  IMAD R9, R0, 0x2000, R9 ;  /* 0x0000200000097824 */ /* 0x000fe200078e0209 */
[----:B------:R-:W-:Y:S01]  /*ba10*/  R2UR UR9, R8 ;  /* 0x00000000080972ca */ /* 0x000fe200000e0000 */
[----:B------:R-:W-:Y:S01]  /*ba20*/  UIADD3 UR4, UP0, UR6, 0x1f0, URZ ;  /* 0x000001f006047890 */ /* 0x000fe2000ff1e03f */
[----:B------:R-:W-:Y:S01]  /*ba30*/  R2UR UR12, R3 ;  /* 0x00000000030c72ca */ /* 0x000fe200000e0000 */
[----:B------:R-:W-:Y:S01]  /*ba40*/  UMOV UR16, 0x0 ;  /* 0x0000000000107882 */ /* 0x000fe20000000000 */
[----:B------:R-:W-:Y:S01]  /*ba50*/  R2UR UR8, R9 ;  /* 0x00000000090872ca */ /* 0x000fe200000e0000 */
[----:B------:R-:W-:Y:S01]  /*ba60*/  UIADD3.X UR5, URZ, UR7, URZ, UP0, !UPT ;  /* 0x000000073f057290 */ /* 0x000fe200087fe43f */
[----:B------:R-:W-:Y:S01]  /*ba70*/  R2UR UR13, R2 ;  /* 0x00000000020d72ca */ /* 0x000fe200000e0000 */
[----:B------:R-:W-:Y:S01]  /*ba80*/  UMOV UR17, 0x10000000 ;  /* 0x1000000000117882 */ /* 0x000fe20000000000 */
[----:B------:R-:W-:Y:S01]  /*ba90*/  UMOV UR10, URZ ;  /* 0x0000003f000a7c82 */ /* 0x000fe20008000000 */
[----:B------:R-:W-:Y:S01]  /*baa0*/  UMOV UR11, URZ ;  /* 0x0000003f000b7c82 */ /* 0x000fe20008000000 */
[----:B------:R-:W-:-:S03]  /*bab0*/  VIADD R0, R0, 0x1 ;  /* 0x0000000100007836 */ /* 0x000fc60000000000 */
[----:B------:R-:W-:Y:S02]  /*bac0*/  UIADD3 UR9, UR9, 0xe400, URZ ;  /* 0x0000e40009097890 */ /* 0x000fe4000fffe03f */
[C---:B------:R-:W-:Y:S02]  /*bad0*/  ISETP.NE.AND P4, PT, R0.reuse, 0x5, PT ;  /* 0x000000050000780c */ /* 0x040fe40003f85270 */
[----:B------:R-:W-:Y:S02]  /*bae0*/  UIADD3 UR8, UR8, 0x2000, URZ ;  /* 0x0000200008087890 */ /* 0x000fe4000fffe03f */
[----:B------:R-:W-:Y:S02]  /*baf0*/  SEL R7, RZ, 0x1, P4 ;  /* 0x00000001ff077807 */ /* 0x000fe40002000000 */
[----:B------:R-:W-:Y:S02]  /*bb00*/  SEL R0, R0, RZ, P4 ;  /* 0x000000ff00007207 */ /* 0x000fe40002000000 */
[----:B------:R-:W-:-:S03]  /*bb10*/  LOP3.LUT R4, R4, R7, RZ, 0x3c, !PT ;  /* 0x0000000704047212 */ /* 0x000fc600078e3cff */
[----:B------:R1:W-:Y:S02]  /*bb20*/  UTMALDG.4D [UR8], [UR4], desc[UR16] ;  /* 0x00001008040075b4 */ /* 0x0003e40008019000 */
[----:B-1----:R-:W-:Y:S02]  /*bb30*/  NOP ;  /* 0x0000000000007918 */ /* 0x002fe40000000000 */
.L_x_94:
[----:B------:R-:W-:Y:S05]  /*bb40*/  BSYNC B1 ;  /* 0x0000000000017941 */ /* 0x000fea0003800000 */
.L_x_93:
        /* <DEDUP_REMOVED lines=10> */
.L_x_99:
[----:B------:R-:W-:Y:S05]  /*bbf0*/  BSYNC B1 ;  /* 0x0000000000017941 */ /* 0x000fea0003800000 */
.L_x_98:
[----:B------:R-:W-:Y:S01]  /*bc00*/  BSSY B1, `(.L_x_101) ;  /* 0x0000028000017945 */ /* 0x000fe20003800000 */
[----:B------:R-:W-:-:S03]  /*bc10*/  MOV R9, RZ ;  /* 0x000000ff00097202 */ /* 0x000fc60000000f00 */
[----:B------:R-:W-:Y:S05]  /*bc20*/  @!P3 BRA `(.L_x_102) ;  /* 0x000000000094b947 */ /* 0x000fea0003800000 */
[----:B-1----:R-:W1:Y:S01]  /*bc30*/  S2R R8, SR_CgaCtaId ;  /* 0x0000000000087919 */ /* 0x002e620000008800 */
[----:B------:R-:W-:-:S04]  /*bc40*/  MOV R5, 0x400 ;  /* 0x0000040000057802 */ /* 0x000fc80000000f00 */
[----:B-1----:R-:W-:Y:S02]  /*bc50*/  LEA R5, R8, R5, 0x18 ;  /* 0x0000000508057211 */ /* 0x002fe400078ec0ff */
[----:B------:R-:W-:-:S03]  /*bc60*/  SHF.L.U32 R8, R4, 0x1f, RZ ;  /* 0x0000001f04087819 */ /* 0x000fc600000006ff */
[----:B------:R-:W-:-:S04]  /*bc70*/  IMAD R7, R0, 0x8, R5 ;  /* 0x0000000800077824 */ /* 0x000fc800078e0205 */
[----:B------:R-:W1:Y:S02]  /*bc80*/  SYNCS.PHASECHK.TRANS64.TRYWAIT P3, [R7+URZ+0xe428], R8 ;  /* 0x00e42808070075a7 */ /* 0x000e64000806017f */
[----:B-1----:R-:W-:Y:S05]  /*bc90*/  @!P3 BRA `(.L_x_103) ;  /* 0x0000000c007cb947 */ /* 0x002fea0003800000 */
.L_x_136:
[----:B------:R-:W-:Y:S01]  /*bca0*/  UPRMT UR4, UR14, 0x9910, URZ ;  /* 0x000099100e047896 */ /* 0x000fe2000800003f */
[----:B-1----:R-:W-:-:S03]  /*bcb0*/  @P2 IMAD.MOV.U32 R8, RZ, RZ, 0x2000 ;  /* 0x00002000ff082424 */ /* 0x002fc600078e00ff */
[----:B------:R-:W-:Y:S01]  /*bcc0*/  UISETP.NE.AND UP0, UPT, UR4, 0x2, UPT ;  /* 0x000000020400788c */ /* 0x000fe2000bf05270 */
[----:B------:R1:W-:Y:S05]  /*bcd0*/  @P2 SYNCS.ARRIVE.TRANS64 RZ, [R7+URZ+0xe400], R8 ;  /* 0x00e4000807ff29a7 */ /* 0x0003ea000800003f */
[----:B------:R-:W-:-:S13]  /*bce0*/  PLOP3.LUT P3, PT, PT, PT, UP0, 0x80, 0x0 ;  /* 0x000000000000781c */ /* 0x000fda0003f6f008 */
[----:B-1----:R-:W-:Y:S05]  /*bcf0*/  @P3 BRA `(.L_x_104) ;  /* 0x0000000000043947 */ /* 0x002fea0003800000 */
[----:B------:R-:W-:Y:S01]  /*bd00*/  BPT.TRAP 0x1 ;  /* 0x000000040000795c */ /* 0x000fe20000300000 */
.L_x_104:
[----:B------:R-:W-:Y:S05]  /*bd10*/  @P0 BRA `(.L_x_105) ;  /* 0x0000000000040947 */ /* 0x000fea0003800000 */
[----:B------:R-:W-:Y:S01]  /*bd20*/  BPT.TRAP 0x1 ;  /* 0x000000040000795c */ /* 0x000fe20000300000 */
.L_x_105:
        /* <DEDUP_REMOVED lines=11> */
[----:B------:R-:W-:Y:S01]  /*bde0*/  VIADD R0, R0, 0x1 ;  /* 0x0000000100007836 */ /* 0x000fe20000000000 */
[----:B------:R-:W-:-:S02]  /*bdf0*/  MOV R9, 0x1 ;  /* 0x0000000100097802 */ /* 0x000fc40000000f00 */
[----:B------:R-:W-:Y:S02]  /*be00*/  UIADD3 UR9, UR9, 0xe400, URZ ;  /* 0x0000e40009097890 */ /* 0x000fe4000fffe03f */
[C---:B------:R-:W-:Y:S02]  /*be10*/  ISETP.NE.AND P3, PT, R0.reuse, 0x5, PT ;  /* 0x000000050000780c */ /* 0x040fe40003f65270 */
[----:B------:R-:W-:Y:S02]  /*be20*/  UIADD3 UR8, UR8, 0x2000, URZ ;  /* 0x0000200008087890 */ /* 0x000fe4000fffe03f */
[----:B------:R-:W-:Y:S02]  /*be30*/  SEL R5, RZ, 0x1, P3 ;  /* 0x00000001ff057807 */ /* 0x000fe40001800000 */
[----:B------:R-:W-:Y:S02]  /*be40*/  SEL R0, R0, RZ, P3 ;  /* 0x000000ff00007207 */ /* 0x000fe40001800000 */
[----:B------:R-:W-:-:S03]  /*be50*/  LOP3.LUT R4, R4, R5, RZ, 0x3c, !PT ;  /* 0x0000000504047212 */ /* 0x000fc600078e3cff */
[----:B------:R2:W-:Y:S02]  /*be60*/  UTMALDG.4D [UR8], [UR4], desc[UR16] ;  /* 0x00001008040075b4 */ /* 0x0005e40008019000 */
[----:B--2---:R-:W-:Y:S02]  /*be70*/  NOP ;  /* 0x0000000000007918 */ /* 0x004fe40000000000 */
.L_x_102:
[----:B------:R-:W-:Y:S05]  /*be80*/  BSYNC B1 ;  /* 0x0000000000017941 */ /* 0x000fea0003800000 */
.L_x_101:
[----:B------:R-:W-:Y:S01]  /*be90*/  ISETP.GE.AND P3, PT, R6, 0x2, PT ;  /* 0x000000020600780c */ /* 0x000fe20003f66270 */
[----:B------:R-:W-:-:S12]  /*bea0*/  BSSY B1, `(.L_x_106) ;  /* 0x0000058000017945 */ /* 0x000fd80003800000 */
[----:B------:R-:W-:Y:S05]  /*beb0*/  @!P3 BRA `(.L_x_107) ;  /* 0x000000040058b947 */ /* 0x000fea0003800000 */
[----:B------:R-:W-:-:S07]  /*bec0*/  IMAD.SHL.U32 R6, R6, 0x2, RZ ;  /* 0x0000000206067824 */ /* 0x000fce00078e00ff */
.L_x_118:
[----:B------:R-:W-:Y:S04]  /*bed0*/  BSSY B2, `(.L_x_108) ;  /* 0x0000027000027945 */ /* 0x000fe80003800000 */
        /* <DEDUP_REMOVED lines=8> */
.L_x_137:
[----:B------:R-:W-:Y:S01]  /*bf60*/  UPRMT UR4, UR14, 0x9910, URZ ;  /* 0x000099100e047896 */ /* 0x000fe2000800003f */
[----:B-1----:R-:W-:-:S03]  /*bf70*/  @P2 IMAD.MOV.U32 R8, RZ, RZ, 0x2000 ;  /* 0x00002000ff082424 */ /* 0x002fc600078e00ff */
[----:B------:R-:W-:Y:S01]  /*bf80*/  UISETP.NE.AND UP0, UPT, UR4, 0x2, UPT ;  /* 0x000000020400788c */ /* 0x000fe2000bf05270 */
[----:B------:R1:W-:Y:S05]  /*bf90*/  @P2 SYNCS.ARRIVE.TRANS64 RZ, [R7+URZ+0xe400], R8 ;  /* 0x00e4000807ff29a7 */ /* 0x0003ea000800003f */
[----:B------:R-:W-:-:S13]  /*bfa0*/  PLOP3.LUT P3, PT, PT, PT, UP0, 0x80, 0x0 ;  /* 0x000000000000781c */ /* 0x000fda0003f6f008 */
[----:B-1----:R-:W-:Y:S05]  /*bfb0*/  @P3 BRA `(.L_x_111) ;  /* 0x0000000000043947 */ /* 0x002fea0003800000 */
[----:B------:R-:W-:Y:S01]  /*bfc0*/  BPT.TRAP 0x1 ;  /* 0x000000040000795c */ /* 0x000fe20000300000 */
.L_x_111:
[----:B------:R-:W-:Y:S05]  /*bfd0*/  @P0 BRA `(.L_x_112) ;  /* 0x0000000000040947 */ /* 0x000fea0003800000 */
[----:B------:R-:W-:Y:S01]  /*bfe0*/  BPT.TRAP 0x1 ;  /* 0x000000040000795c */ /* 0x000fe20000300000 */
.L_x_112:
        /* <DEDUP_REMOVED lines=9> */
[----:B------:R-:W-:Y:S01]  /*c080*/  R2UR UR13, R2 ;  /* 0x00000000020d72ca */ /* 0x000fe200000e0000 */
[----:B------:R-:W-:Y:S01]  /*c090*/  UMOV UR10, URZ ;  /* 0x0000003f000a7c82 */ /* 0x000fe20008000000 */
[----:B------:R-:W-:-:S03]  /*c0a0*/  IADD3 R0, R0, 0x1, RZ ;  /* 0x0000000100007810 */ /* 0x000fc60007ffe0ff */
[----:B------:R-:W-:Y:S01]  /*c0b0*/  UIADD3 UR9, UR9, 0xe400, URZ ;  /* 0x0000e40009097890 */ /* 0x000fe2000fffe03f */
[C---:B------:R-:W-:Y:S01]  /*c0c0*/  ISETP.NE.AND P3, PT, R0.reuse, 0x5, PT ;  /* 0x000000050000780c */ /* 0x040fe20003f65270 */
[----:B------:R-:W-:Y:S02]  /*c0d0*/  USHF.L.U32 UR11, UR11, 0x7, URZ ;  /* 0x000000070b0b7899 */ /* 0x000fe4000800063f */
[----:B------:R-:W-:Y:S01]  /*c0e0*/  UIADD3 UR8, UR8, 0x2000, URZ ;  /* 0x0000200008087890 */ /* 0x000fe2000fffe03f */
[----:B------:R-:W-:Y:S02]  /*c0f0*/  SEL R5, RZ, 0x1, P3 ;  /* 0x00000001ff057807 */ /* 0x000fe40001800000 */
[----:B------:R-:W-:Y:S02]  /*c100*/  SEL R0, R0, RZ, P3 ;  /* 0x000000ff00007207 */ /* 0x000fe40001800000 */
[----:B------:R-:W-:-:S04]  /*c110*/  LOP3.LUT R4, R4, R5, RZ, 0x3c, !PT ;  /* 0x0000000504047212 */ /* 0x000fc800078e3cff */
[----:B------:R2:W-:Y:S02]  /*c120*/  UTMALDG.4D [UR8], [UR4], desc[UR16] ;  /* 0x00001008040075b4 */ /* 0x0005e40008019000 */
[----:B--2---:R-:W-:Y:S01]  /*c130*/  NOP ;  /* 0x0000000000007918 */ /* 0x004fe20000000000 */
.L_x_109:
[----:B------:R-:W-:Y:S05]  /*c140*/  BSYNC B2 ;  /* 0x0000000000027941 */ /* 0x000fea0003800000 */
.L_x_108:
[----:B------:R-:W-:Y:S01]  /*c150*/  ISETP.LT.OR P3, PT, R6, 0x4, !P6 ;  /* 0x000000040600780c */ /* 0x000fe20007761670 */
[----:B------:R-:W-:-:S12]  /*c160*/  BSSY B2, `(.L_x_113) ;  /* 0x0000028000027945 */ /* 0x000fd80003800000 */
[----:B------:R-:W-:Y:S05]  /*c170*/  @P3 BRA `(.L_x_114) ;  /* 0x0000000000983947 */ /* 0x000fea0003800000 */
[----:B-1----:R-:W1:Y:S01]  /*c180*/  S2R R8, SR_CgaCtaId ;  /* 0x0000000000087919 */ /* 0x002e620000008800 */
[----:B------:R-:W-:-:S04]  /*c190*/  MOV R5, 0x400 ;  /* 0x0000040000057802 */ /* 0x000fc80000000f00 */
[----:B-1----:R-:W-:Y:S02]  /*c1a0*/  LEA R5, R8, R5, 0x18 ;  /* 0x0000000508057211 */ /* 0x002fe400078ec0ff */
[----:B------:R-:W-:-:S03]  /*c1b0*/  SHF.L.U32 R8, R4, 0x1f, RZ ;  /* 0x0000001f04087819 */ /* 0x000fc600000006ff */
[----:B------:R-:W-:-:S04]  /*c1c0*/  IMAD R7, R0, 0x8, R5 ;  /* 0x0000000800077824 */ /* 0x000fc800078e0205 */
[----:B------:R-:W1:Y:S02]  /*c1d0*/  SYNCS.PHASECHK.TRANS64.TRYWAIT P3, [R7+URZ+0xe428], R8 ;  /* 0x00e42808070075a7 */ /* 0x000e64000806017f */
[----:B-1----:R-:W-:Y:S05]  /*c1e0*/  @!P3 BRA `(.L_x_115) ;  /* 0x000000080050b947 */ /* 0x002fea0003800000 */
.L_x_138:
[----:B------:R-:W-:Y:S01]  /*c1f0*/  UPRMT UR4, UR14, 0x9910, URZ ;  /* 0x000099100e047896 */ /* 0x000fe2000800003f */
[----:B-1----:R-:W-:-:S03]  /*c200*/  @P1 IMAD.MOV.U32 R8, RZ, RZ, 0x2000 ;  /* 0x00002000ff081424 */ /* 0x002fc600078e00ff */
[----:B------:R-:W-:Y:S01]  /*c210*/  UISETP.NE.AND UP0, UPT, UR4, 0x2, UPT ;  /* 0x000000020400788c */ /* 0x000fe2000bf05270 */
[----:B------:R1:W-:Y:S05]  /*c220*/  @P1 SYNCS.ARRIVE.TRANS64 RZ, [R7+URZ+0xe400], R8 ;  /* 0x00e4000807ff19a7 */ /* 0x0003ea000800003f */
[----:B------:R-:W-:-:S13]  /*c230*/  PLOP3.LUT P3, PT, PT, PT, UP0, 0x80, 0x0 ;  /* 0x000000000000781c */ /* 0x000fda0003f6f008 */
[----:B-1----:R-:W-:Y:S05]  /*c240*/  @P3 BRA `(.L_x_116) ;  /* 0x0000000000043947 */ /* 0x002fea0003800000 */
[----:B------:R-:W-:Y:S01]  /*c250*/  BPT.TRAP 0x1 ;  /* 0x000000040000795c */ /* 0x000fe20000300000 */
.L_x_116:
[----:B------:R-:W-:Y:S05]  /*c260*/  @P0 BRA `(.L_x_117) ;  /* 0x0000000000040947 */ /* 0x000fea0003800000 */
[----:B------:R-:W-:Y:S01]  /*c270*/  BPT.TRAP 0x1 ;  /* 0x000000040000795c */ /* 0x000fe20000300000 */
.L_x_117:
        /* <DEDUP_REMOVED lines=11> */
[----:B------:R-:W-:Y:S01]  /*c330*/  IADD3 R0, R0, 0x1, RZ ;  /* 0x0000000100007810 */ /* 0x000fe20007ffe0ff */
[----:B------:R-:W-:-:S02]  /*c340*/  VIADD R9, R9, 0x1 ;  /* 0x0000000109097836 */ /* 0x000fc40000000000 */
        /* <DEDUP_REMOVED lines=9> */
.L_x_114:
[----:B------:R-:W-:Y:S05]  /*c3e0*/  BSYNC B2 ;  /* 0x0000000000027941 */ /* 0x000fea0003800000 */
.L_x_113:
[C---:B------:R-:W-:Y:S01]  /*c3f0*/  ISETP.GT.AND P3, PT, R6.reuse, 0x4, PT ;  /* 0x000000040600780c */ /* 0x040fe20003f64270 */
[----:B------:R-:W-:-:S12]  /*c400*/  VIADD R6, R6, 0xfffffffe ;  /* 0xfffffffe06067836 */ /* 0x000fd80000000000 */
[----:B------:R-:W-:Y:S05]  /*c410*/  @P3 BRA `(.L_x_118) ;  /* 0xfffffff800ac3947 */ /* 0x000fea000383ffff */
.L_x_107:
[----:B------:R-:W-:Y:S05]  /*c420*/  BSYNC B1 ;  /* 0x0000000000017941 */ /* 0x000fea0003800000 */
.L_x_106:
[----:B------:R-:W-:Y:S01]  /*c430*/  VIADD R17, R17, UR15 ;  /* 0x0000000f11117c36 */ /* 0x000fe20008000000 */
[----:B------:R-:W-:Y:S01]  /*c440*/  ULDC UR4, c[0x0][0xa00] ;  /* 0x0002800000047ab9 */ /* 0x000fe20000000800 */
[----:B-1----:R-:W-:-:S03]  /*c450*/  PRMT R5, RZ, 0x7610, R5 ;  /* 0x00007610ff057816 */ /* 0x002fc60000000005 */
[----:B------:R-:W-:-:S13]  /*c460*/  ISETP.GE.AND P3, PT, R17, UR4, PT ;  /* 0x0000000411007c0c */ /* 0x000fda000bf66270 */
[----:B------:R-:W-:Y:S05]  /*c470*/  @!P3 BRA `(.L_x_119) ;  /* 0xfffffff0007cb947 */ /* 0x000fea000383ffff */
[----:B------:R-:W-:Y:S05]  /*c480*/  BSYNC B0 ;  /* 0x0000000000007941 */ /* 0x000fea0003800000 */
.L_x_91:
[----:B------:R-:W-:Y:S05]  /*c490*/  EXIT ;  /* 0x000000000000794d */ /* 0x000fea0003800000 */
.L_x_17:
[----:B-1----:R-:W-:-:S04]  /*c4a0*/  MOV R3, UR4 ;  /* 0x0000000400037c02 */ /* 0x002fc80008000f00 */
[----:B------:R1:W2:Y:S03]  /*c4b0*/  SYNCS.PHASECHK.TRANS64.TRYWAIT P1, [R3+URZ+0xe450], R0 ;  /* 0x00e45000030075a7 */ /* 0x0002a6000802017f */
[----:B--2---:R-:W-:Y:S05]  /*c4c0*/  @!P1 NANOSLEEP.SYNCS 0x989680 ;  /* 0x009896800000995d */ /* 0x004fea0003900000 */
[----:B------:R-:W2:Y:S02]  /*c4d0*/  @!P1 SYNCS.PHASECHK.TRANS64 P1, [R3+URZ+0xe450], R0 ;  /* 0x00e45000030095a7 */ /* 0x000ea4000802007f */
[----:B--2---:R-:W-:Y:S05]  /*c4e0*/  @!P1 BRA `(.L_x_17) ;  /* 0xfffffffc00ec9947 */ /* 0x004fea000383ffff */
[----:B------:R-:W-:Y:S05]  /*c4f0*/  BRA `(.L_x_120) ;  /* 0xffffff4c00f07947 */ /* 0x000fea000383ffff */
.L_x_19:
[----:B-1----:R-:W-:-:S04]  /*c500*/  IMAD.U32 R7, RZ, RZ, UR16 ;  /* 0x00000010ff077e24 */ /* 0x002fc8000f8e00ff */
[----:B------:R1:W2:Y:S03]  /*c510*/  SYNCS.PHASECHK.TRANS64.TRYWAIT P1, [R7+URZ+0xe400], R0 ;  /* 0x00e40000070075a7 */ /* 0x0002a6000802017f */
[----:B--2---:R-:W-:Y:S05]  /*c520*/  @!P1 NANOSLEEP.SYNCS 0x989680 ;  /* 0x009896800000995d */ /* 0x004fea0003900000 */
[----:B------:R-:W2:Y:S02]  /*c530*/  @!P1 SYNCS.PHASECHK.TRANS64 P1, [R7+URZ+0xe400], R0 ;  /* 0x00e40000070095a7 */ /* 0x000ea4000802007f */
[----:B--2---:R-:W-:Y:S05]  /*c540*/  @!P1 BRA `(.L_x_19) ;  /* 0xfffffffc00ec9947 */ /* 0x004fea000383ffff */
[----:B------:R-:W-:Y:S05]  /*c550*/  BRA `(.L_x_121) ;  /* 0xffffff5000047947 */ /* 0x000fea000383ffff */
.L_x_20:
[----:B-1----:R-:W-:-:S04]  /*c560*/  IMAD.U32 R0, RZ, RZ, UR4 ;  /* 0x00000004ff007e24 */ /* 0x002fc8000f8e00ff */
[----:B------:R1:W2:Y:S03]  /*c570*/  SYNCS.PHASECHK.TRANS64.TRYWAIT P1, [R0+URZ+-0x8], R3 ;  /* 0xfffff803000075a7 */ /* 0x0002a6000802017f */
[----:B--2---:R-:W-:Y:S05]  /*c580*/  @!P1 NANOSLEEP.SYNCS 0x989680 ;  /* 0x009896800000995d */ /* 0x004fea0003900000 */
[----:B------:R-:W2:Y:S02]  /*c590*/  @!P1 SYNCS.PHASECHK.TRANS64 P1, [R0+URZ+-0x8], R3 ;  /* 0xfffff803000095a7 */ /* 0x000ea4000802007f */
[----:B--2---:R-:W-:Y:S05]  /*c5a0*/  @!P1 BRA `(.L_x_20) ;  /* 0xfffffffc00ec9947 */ /* 0x004fea000383ffff */
[----:B------:R-:W-:Y:S05]  /*c5b0*/  BRA `(.L_x_122) ;  /* 0xffffff4c00f47947 */ /* 0x000fea000383ffff */
.L_x_22:
[----:B-1----:R-:W-:-:S04]  /*c5c0*/  IMAD.U32 R8, RZ, RZ, UR10 ;  /* 0x0000000aff087e24 */ /* 0x002fc8000f8e00ff */
[----:B------:R1:W2:Y:S03]  /*c5d0*/  SYNCS.PHASECHK.TRANS64.TRYWAIT P1, [R8+URZ+0xe400], R7 ;  /* 0x00e40007080075a7 */ /* 0x0002a6000802017f */
[----:B--2---:R-:W-:Y:S05]  /*c5e0*/  @!P1 NANOSLEEP.SYNCS 0x989680 ;  /* 0x009896800000995d */ /* 0x004fea0003900000 */
[----:B------:R-:W2:Y:S02]  /*c5f0*/  @!P1 SYNCS.PHASECHK.TRANS64 P1, [R8+URZ+0xe400], R7 ;  /* 0x00e40007080095a7 */ /* 0x000ea4000802007f */
[----:B--2---:R-:W-:Y:S05]  /*c600*/  @!P1 BRA `(.L_x_22) ;  /* 0xfffffffc00ec9947 */ /* 0x004fea000383ffff */
[----:B------:R-:W-:Y:S05]  /*c610*/  BRA `(.L_x_123) ;  /* 0xffffff7800347947 */ /* 0x000fea000383ffff */
.L_x_27:
[----:B-1----:R-:W-:-:S04]  /*c620*/  MOV R13, UR10 ;  /* 0x0000000a000d7c02 */ /* 0x002fc80008000f00 */
[----:B------:R1:W2:Y:S03]  /*c630*/  SYNCS.PHASECHK.TRANS64.TRYWAIT P2, [R13+URZ+0xe400], R4 ;  /* 0x00e400040d0075a7 */ /* 0x0002a6000804017f */
[----:B--2---:R-:W-:Y:S05]  /*c640*/  @!P2 NANOSLEEP.SYNCS 0x989680 ;  /* 0x009896800000a95d */ /* 0x004fea0003900000 */
[----:B------:R-:W2:Y:S02]  /*c650*/  @!P2 SYNCS.PHASECHK.TRANS64 P2, [R13+URZ+0xe400], R4 ;  /* 0x00e400040d00a5a7 */ /* 0x000ea4000804007f */
[----:B--2---:R-:W-:Y:S05]  /*c660*/  @!P2 BRA `(.L_x_27) ;  /* 0xfffffffc00eca947 */ /* 0x004fea000383ffff */
[----:B------:R-:W-:Y:S05]  /*c670*/  BRA `(.L_x_124) ;  /* 0xffffff7c00387947 */ /* 0x000fea000383ffff */
.L_x_31:
[----:B-1----:R-:W-:-:S04]  /*c680*/  IMAD.U32 R8, RZ, RZ, UR10 ;  /* 0x0000000aff087e24 */ /* 0x002fc8000f8e00ff */
[----:B------:R1:W2:Y:S03]  /*c690*/  SYNCS.PHASECHK.TRANS64.TRYWAIT P2, [R8+URZ+0xe400], R9 ;  /* 0x00e40009080075a7 */ /* 0x0002a6000804017f */
[----:B--2---:R-:W-:Y:S05]  /*c6a0*/  @!P2 NANOSLEEP.SYNCS 0x989680 ;  /* 0x009896800000a95d */ /* 0x004fea0003900000 */
[----:B------:R-:W2:Y:S02]  /*c6b0*/  @!P2 SYNCS.PHASECHK.TRANS64 P2, [R8+URZ+0xe400], R9 ;  /* 0x00e400090800a5a7 */ /* 0x000ea4000804007f */
[----:B--2---:R-:W-:Y:S05]  /*c6c0*/  @!P2 BRA `(.L_x_31) ;  /* 0xfffffffc00eca947 */ /* 0x004fea000383ffff */
[----:B------:R-:W-:Y:S05]  /*c6d0*/  BRA `(.L_x_30) ;  /* 0xffffff9c00a87947 */ /* 0x000fea000383ffff */
.L_x_39:
[----:B-1----:R-:W-:-:S04]  /*c6e0*/  IMAD.U32 R11, RZ, RZ, UR10 ;  /* 0x0000000aff0b7e24 */ /* 0x002fc8000f8e00ff */
[----:B------:R1:W2:Y:S03]  /*c6f0*/  SYNCS.PHASECHK.TRANS64.TRYWAIT P2, [R11+URZ+0xe400], R4 ;  /* 0x00e400040b0075a7 */ /* 0x0002a6000804017f */
[----:B--2---:R-:W-:Y:S05]  /*c700*/  @!P2 NANOSLEEP.SYNCS 0x989680 ;  /* 0x009896800000a95d */ /* 0x004fea0003900000 */
[----:B------:R-:W2:Y:S02]  /*c710*/  @!P2 SYNCS.PHASECHK.TRANS64 P2, [R11+URZ+0xe400], R4 ;  /* 0x00e400040b00a5a7 */ /* 0x000ea4000804007f */
[----:B--2---:R-:W-:Y:S05]  /*c720*/  @!P2 BRA `(.L_x_39) ;  /* 0xfffffffc00eca947 */ /* 0x004fea000383ffff */
[----:B------:R-:W-:Y:S05]  /*c730*/  BRA `(.L_x_125) ;  /* 0xffffffa000e87947 */ /* 0x000fea000383ffff */
.L_x_43:
[----:B-1----:R-:W-:-:S04]  /*c740*/  IMAD.U32 R9, RZ, RZ, UR10 ;  /* 0x0000000aff097e24 */ /* 0x002fc8000f8e00ff */
[----:B------:R1:W2:Y:S03]  /*c750*/  SYNCS.PHASECHK.TRANS64.TRYWAIT P2, [R9+URZ+0xe400], R8 ;  /* 0x00e40008090075a7 */ /* 0x0002a6000804017f */
[----:B--2---:R-:W-:Y:S05]  /*c760*/  @!P2 NANOSLEEP.SYNCS 0x989680 ;  /* 0x009896800000a95d */ /* 0x004fea0003900000 */
[----:B------:R-:W2:Y:S02]  /*c770*/  @!P2 SYNCS.PHASECHK.TRANS64 P2, [R9+URZ+0xe400], R8 ;  /* 0x00e400080900a5a7 */ /* 0x000ea4000804007f */
[----:B--2---:R-:W-:Y:S05]  /*c780*/  @!P2 BRA `(.L_x_43) ;  /* 0xfffffffc00eca947 */ /* 0x004fea000383ffff */
[----:B------:R-:W-:Y:S05]  /*c790*/  BRA `(.L_x_42) ;  /* 0xffffffcc00dc7947 */ /* 0x000fea000383ffff */
.L_x_63:
[----:B-1----:R-:W-:-:S04]  /*c7a0*/  MOV R3, UR4 ;  /* 0x0000000400037c02 */ /* 0x002fc80008000f00 */
[----:B------:R1:W2:Y:S03]  /*c7b0*/  SYNCS.PHASECHK.TRANS64.TRYWAIT P1, [R3+URZ+0x8], R0 ;  /* 0x00000800030075a7 */ /* 0x0002a6000802017f */
[----:B--2---:R-:W-:Y:S05]  /*c7c0*/  @!P1 NANOSLEEP.SYNCS 0x989680 ;  /* 0x009896800000995d */ /* 0x004fea0003900000 */
[----:B------:R-:W2:Y:S02]  /*c7d0*/  @!P1 SYNCS.PHASECHK.TRANS64 P1, [R3+URZ+0x8], R0 ;  /* 0x00000800030095a7 */ /* 0x000ea4000802007f */
[----:B--2---:R-:W-:Y:S05]  /*c7e0*/  @!P1 BRA `(.L_x_63) ;  /* 0xfffffffc00ec9947 */ /* 0x004fea000383ffff */
[----:B------:R-:W-:Y:S05]  /*c7f0*/  BRA `(.L_x_126) ;  /* 0xffffffd800ac7947 */ /* 0x000fea000383ffff */
.L_x_76:
[----:B------:R-:W-:Y:S01]  /*c800*/  BSSY B1, `(.L_x_127) ;  /* 0x0000006000017945 */ /* 0x000fe20003800000 */
[----:B------:R-:W-:-:S07]  /*c810*/  IMAD.MOV.U32 R15, RZ, RZ, -0x1 ;  /* 0xffffffffff0f7424 */ /* 0x000fce00078e00ff */
[----:B------:R-:W-:Y:S05]  /*c820*/  WARPSYNC.COLLECTIVE R15, `(.L_x_128) ;  /* 0x000000000f0c7348 */ /* 0x000fea0003c00000 */
[----:B------:R-:W-:Y:S02]  /*c830*/  ELECT P6, UR62, PT ;  /* 0x00000000003e782f */ /* 0x000fe400038c0000 */
[----:B------:R-:W-:Y:S01]  /*c840*/  MOV R14, UR62 ;  /* 0x0000003e000e7c02 */ /* 0x000fe20008000f00 */
[----:B------:R-:W-:Y:S10]  /*c850*/  ENDCOLLECTIVE ;  /* 0x000000000000791b */ /* 0x000ff40003800000 */
.L_x_128:
[----:B------:R-:W-:Y:S05]  /*c860*/  BSYNC B1 ;  /* 0x0000000000017941 */ /* 0x000fea0003800000 */
.L_x_127:
[----:B------:R-:W-:Y:S05]  /*c870*/  BRA `(.L_x_129) ;  /* 0xffffffe400b47947 */ /* 0x000fea000383ffff */
.L_x_79:
[----:B-1----:R1:W2:Y:S02]  /*c880*/  SYNCS.PHASECHK.TRANS64.TRYWAIT P2, [R7+URZ+0xe460], R6 ;  /* 0x00e46006070075a7 */ /* 0x0022a4000804017f */
[----:B--2---:R-:W-:Y:S05]  /*c890*/  @!P2 NANOSLEEP.SYNCS 0x989680 ;  /* 0x009896800000a95d */ /* 0x004fea0003900000 */
[----:B------:R-:W2:Y:S02]  /*c8a0*/  @!P2 SYNCS.PHASECHK.TRANS64 P2, [R7+URZ+0xe460], R6 ;  /* 0x00e460060700a5a7 */ /* 0x000ea4000804007f */
[----:B--2---:R-:W-:Y:S05]  /*c8b0*/  @!P2 BRA `(.L_x_79) ;  /* 0xfffffffc00f0a947 */ /* 0x004fea000383ffff */
[----:B------:R-:W-:Y:S05]  /*c8c0*/  BRA `(.L_x_130) ;  /* 0xffffffe400d47947 */ /* 0x000fea000383ffff */
.L_x_84:
[----:B-1----:R1:W2:Y:S02]  /*c8d0*/  SYNCS.PHASECHK.TRANS64.TRYWAIT P2, [R7+URZ+0xe4b0], R4 ;  /* 0x00e4b004070075a7 */ /* 0x0022a4000804017f */
[----:B--2---:R-:W-:Y:S05]  /*c8e0*/  @!P2 NANOSLEEP.SYNCS 0x989680 ;  /* 0x009896800000a95d */ /* 0x004fea0003900000 */
[----:B------:R-:W2:Y:S02]  /*c8f0*/  @!P2 SYNCS.PHASECHK.TRANS64 P2, [R7+URZ+0xe4b0], R4 ;  /* 0x00e4b0040700a5a7 */ /* 0x000ea4000804007f */
[----:B--2---:R-:W-:Y:S05]  /*c900*/  @!P2 BRA `(.L_x_84) ;  /* 0xfffffffc00f0a947 */ /* 0x004fea000383ffff */
[----:B------:R-:W-:Y:S05]  /*c910*/  BRA `(.L_x_83) ;  /* 0xffffffe800647947 */ /* 0x000fea000383ffff */
.L_x_87:
[----:B-1----:R1:W2:Y:S02]  /*c920*/  SYNCS.PHASECHK.TRANS64.TRYWAIT P2, [R4+URZ+0xe460], R9 ;  /* 0x00e46009040075a7 */ /* 0x0022a4000804017f */
[----:B--2---:R-:W-:Y:S05]  /*c930*/  @!P2 NANOSLEEP.SYNCS 0x989680 ;  /* 0x009896800000a95d */ /* 0x004fea0003900000 */
[----:B------:R-:W2:Y:S02]  /*c940*/  @!P2 SYNCS.PHASECHK.TRANS64 P2, [R4+URZ+0xe460], R9 ;  /* 0x00e460090400a5a7 */ /* 0x000ea4000804007f */
[----:B--2---:R-:W-:Y:S05]  /*c950*/  @!P2 BRA `(.L_x_87) ;  /* 0xfffffffc00f0a947 */ /* 0x004fea000383ffff */
[----:B------:R-:W-:Y:S05]  /*c960*/  BRA `(.L_x_131) ;  /* 0xffffffe800787947 */ /* 0x000fea000383ffff */
.L_x_92:
[----:B------:R-:W-:Y:S01]  /*c970*/  BSSY B1, `(.L_x_132) ;  /* 0x0000006000017945 */ /* 0x000fe20003800000 */
[----:B------:R-:W-:-:S07]  /*c980*/  IMAD.MOV.U32 R15, RZ, RZ, -0x1 ;  /* 0xffffffffff0f7424 */ /* 0x000fce00078e00ff */
[----:B------:R-:W-:Y:S05]  /*c990*/  WARPSYNC.COLLECTIVE R15, `(.L_x_133) ;  /* 0x000000000f0c7348 */ /* 0x000fea0003c00000 */
[----:B------:R-:W-:Y:S02]  /*c9a0*/  ELECT P6, UR62, PT ;  /* 0x00000000003e782f */ /* 0x000fe400038c0000 */
[----:B------:R-:W-:Y:S01]  /*c9b0*/  MOV R14, UR62 ;  /* 0x0000003e000e7c02 */ /* 0x000fe20008000f00 */
[----:B------:R-:W-:Y:S10]  /*c9c0*/  ENDCOLLECTIVE ;  /* 0x000000000000791b */ /* 0x000ff40003800000 */
.L_x_133:
[----:B------:R-:W-:Y:S05]  /*c9d0*/  BSYNC B1 ;  /* 0x0000000000017941 */ /* 0x000fea0003800000 */
.L_x_132:
[----:B------:R-:W-:Y:S05]  /*c9e0*/  BRA `(.L_x_134) ;  /* 0xffffffec00b87947 */ /* 0x000fea000383ffff */
.L_x_95:
[----:B-1----:R1:W2:Y:S02]  /*c9f0*/  SYNCS.PHASECHK.TRANS64.TRYWAIT P4, [R8+URZ+0xe428], R7 ;  /* 0x00e42807080075a7 */ /* 0x0022a4000808017f */
[----:B--2---:R-:W-:Y:S05]  /*ca00*/  @!P4 NANOSLEEP.SYNCS 0x989680 ;  /* 0x009896800000c95d */ /* 0x004fea0003900000 */
[----:B------:R-:W2:Y:S02]  /*ca10*/  @!P4 SYNCS.PHASECHK.TRANS64 P4, [R8+URZ+0xe428], R7 ;  /* 0x00e428070800c5a7 */ /* 0x000ea4000808007f */
[----:B--2---:R-:W-:Y:S05]  /*ca20*/  @!P4 BRA `(.L_x_95) ;  /* 0xfffffffc00f0c947 */ /* 0x004fea000383ffff */
[----:B------:R-:W-:Y:S05]  /*ca30*/  BRA `(.L_x_135) ;  /* 0xffffffec00cc7947 */ /* 0x000fea000383ffff */
.L_x_100:
[----:B-1----:R1:W2:Y:S02]  /*ca40*/  SYNCS.PHASECHK.TRANS64.TRYWAIT P4, [R5+URZ+0xe4b0], R8 ;  /* 0x00e4b008050075a7 */ /* 0x0022a4000808017f */
[----:B--2---:R-:W-:Y:S05]  /*ca50*/  @!P4 NANOSLEEP.SYNCS 0x989680 ;  /* 0x009896800000c95d */ /* 0x004fea0003900000 */
[----:B------:R-:W2:Y:S02]  /*ca60*/  @!P4 SYNCS.PHASECHK.TRANS64 P4, [R5+URZ+0xe4b0], R8 ;  /* 0x00e4b0080500c5a7 */ /* 0x000ea4000808007f */
[----:B--2---:R-:W-:Y:S05]  /*ca70*/  @!P4 BRA `(.L_x_100) ;  /* 0xfffffffc00f0c947 */ /* 0x004fea000383ffff */
[----:B------:R-:W-:Y:S05]  /*ca80*/  BRA `(.L_x_99) ;  /* 0xfffffff000587947 */ /* 0x000fea000383ffff */
.L_x_103:
[----:B-1----:R1:W2:Y:S02]  /*ca90*/  SYNCS.PHASECHK.TRANS64.TRYWAIT P3, [R7+URZ+0xe428], R8 ;  /* 0x00e42808070075a7 */ /* 0x0022a4000806017f */
[----:B--2---:R-:W-:Y:S05]  /*caa0*/  @!P3 NANOSLEEP.SYNCS 0x989680 ;  /* 0x009896800000b95d */ /* 0x004fea0003900000 */
[----:B------:R-:W2:Y:S02]  /*cab0*/  @!P3 SYNCS.PHASECHK.TRANS64 P3, [R7+URZ+0xe428], R8 ;  /* 0x00e428080700b5a7 */ /* 0x000ea4000806007f */
[----:B--2---:R-:W-:Y:S05]  /*cac0*/  @!P3 BRA `(.L_x_103) ;  /* 0xfffffffc00f0b947 */ /* 0x004fea000383ffff */
[----:B------:R-:W-:Y:S05]  /*cad0*/  BRA `(.L_x_136) ;  /* 0xfffffff000707947 */ /* 0x000fea000383ffff */
.L_x_110:
[----:B-1----:R1:W2:Y:S02]  /*cae0*/  SYNCS.PHASECHK.TRANS64.TRYWAIT P3, [R7+URZ+0xe428], R8 ;  /* 0x00e42808070075a7 */ /* 0x0022a4000806017f */
[----:B--2---:R-:W-:Y:S05]  /*caf0*/  @!P3 NANOSLEEP.SYNCS 0x989680 ;  /* 0x009896800000b95d */ /* 0x004fea0003900000 */
[----:B------:R-:W2:Y:S02]  /*cb00*/  @!P3 SYNCS.PHASECHK.TRANS64 P3, [R7+URZ+0xe428], R8 ;  /* 0x00e428080700b5a7 */ /* 0x000ea4000806007f */
[----:B--2---:R-:W-:Y:S05]  /*cb10*/  @!P3 BRA `(.L_x_110) ;  /* 0xfffffffc00f0b947 */ /* 0x004fea000383ffff */
[----:B------:R-:W-:Y:S05]  /*cb20*/  BRA `(.L_x_137) ;  /* 0xfffffff4000c7947 */ /* 0x000fea000383ffff */
.L_x_115:
[----:B-1----:R1:W2:Y:S02]  /*cb30*/  SYNCS.PHASECHK.TRANS64.TRYWAIT P3, [R7+URZ+0xe428], R8 ;  /* 0x00e42808070075a7 */ /* 0x0022a4000806017f */
[----:B--2---:R-:W-:Y:S05]  /*cb40*/  @!P3 NANOSLEEP.SYNCS 0x989680 ;  /* 0x009896800000b95d */ /* 0x004fea0003900000 */
[----:B------:R-:W2:Y:S02]  /*cb50*/  @!P3 SYNCS.PHASECHK.TRANS64 P3, [R7+URZ+0xe428], R8 ;  /* 0x00e428080700b5a7 */ /* 0x000ea4000806007f */
[----:B--2---:R-:W-:Y:S05]  /*cb60*/  @!P3 BRA `(.L_x_115) ;  /* 0xfffffffc00f0b947 */ /* 0x004fea000383ffff */
[----:B------:R-:W-:Y:S05]  /*cb70*/  BRA `(.L_x_138) ;  /* 0xfffffff4009c7947 */ /* 0x000fea000383ffff */
        .weak           $__internal_0_$__cuda_sm20_rcp_rn_f32_slowpath
        .type           $__internal_0_$__cuda_sm20_rcp_rn_f32_slowpath,@function
        .size           $__internal_0_$__cuda_sm20_rcp_rn_f32_slowpath,(.L_x_144 - $__internal_0_$__cuda_sm20_rcp_rn_f32_slowpath)
$__internal_0_$__cuda_sm20_rcp_rn_f32_slowpath:
[----:B------:R-:W-:Y:S01]  /*cb80*/  IMAD.SHL.U32 R0, R3, 0x2, RZ ;  /* 0x0000000203007824 */ /* 0x000fe200078e00ff */
[----:B------:R-:W-:Y:S04]  /*cb90*/  BSSY B2, `(.L_x_139) ;  /* 0x0000030000027945 */ /* 0x000fe80003800000 */
[----:B------:R-:W-:-:S04]  /*cba0*/  SHF.R.U32.HI R21, RZ, 0x18, R0 ;  /* 0x00000018ff157819 */ /* 0x000fc80000011600 */
[----:B------:R-:W-:-:S13]  /*cbb0*/  ISETP.NE.U32.AND P0, PT, R21, RZ, PT ;  /* 0x000000ff1500720c */ /* 0x000fda0003f05070 */
[----:B------:R-:W-:Y:S05]  /*cbc0*/  @P0 BRA `(.L_x_140) ;  /* 0x0000000000280947 */ /* 0x000fea0003800000 */
[----:B------:R-:W-:-:S04]  /*cbd0*/  SHF.L.U32 R0, R3, 0x1, RZ ;  /* 0x0000000103007819 */ /* 0x000fc800000006ff */
[----:B------:R-:W-:-:S13]  /*cbe0*/  ISETP.NE.AND P0, PT, R0, RZ, PT ;  /* 0x000000ff0000720c */ /* 0x000fda0003f05270 */
[----:B------:R-:W-:Y:S01]  /*cbf0*/  @P0 FFMA R9, R3, 1.84467440737095516160e+19, RZ ;  /* 0x5f80000003090823 */ /* 0x000fe200000000ff */
[----:B------:R-:W-:Y:S08]  /*cc00*/  @!P0 MUFU.RCP R8, R3 ;  /* 0x0000000300088308 */ /* 0x000ff00000001000 */
[----:B------:R-:W1:Y:S02]  /*cc10*/  @P0 MUFU.RCP R0, R9 ;  /* 0x0000000900000308 */ /* 0x000e640000001000 */
[----:B-1----:R-:W-:-:S04]  /*cc20*/  @P0 FFMA R12, R9, R0, -1 ;  /* 0xbf800000090c0423 */ /* 0x002fc80000000000 */
[----:B------:R-:W-:-:S04]  /*cc30*/  @P0 FADD.FTZ R13, -R12, -RZ ;  /* 0x800000ff0c0d0221 */ /* 0x000fc80000010100 */
[----:B------:R-:W-:-:S04]  /*cc40*/  @P0 FFMA R0, R0, R13, R0 ;  /* 0x0000000d00000223 */ /* 0x000fc80000000000 */
[----:B------:R-:W-:Y:S01]  /*cc50*/  @P0 FFMA R8, R0, 1.84467440737095516160e+19, RZ ;  /* 0x5f80000000080823 */ /* 0x000fe200000000ff */
[----:B------:R-:W-:Y:S06]  /*cc60*/  BRA `(.L_x_141) ;  /* 0x0000000000887947 */ /* 0x000fec0003800000 */
.L_x_140:
[----:B------:R-:W-:-:S05]  /*cc70*/  VIADD R32, R21, 0xffffff03 ;  /* 0xffffff0315207836 */ /* 0x000fca0000000000 */
[----:B------:R-:W-:-:S13]  /*cc80*/  ISETP.GT.U32.AND P0, PT, R32, 0x1, PT ;  /* 0x000000012000780c */ /* 0x000fda0003f04070 */
[----:B------:R-:W-:Y:S05]  /*cc90*/  @P0 BRA `(.L_x_142) ;  /* 0x0000000000780947 */ /* 0x000fea0003800000 */
[----:B------:R-:W-:Y:S01]  /*cca0*/  LOP3.LUT R0, R3, 0x7fffff, RZ, 0xc0, !PT ;  /* 0x007fffff03007812 */ /* 0x000fe200078ec0ff */
[----:B------:R-:W-:-:S03]  /*ccb0*/  IMAD.MOV.U32 R13, RZ, RZ, 0x3 ;  /* 0x00000003ff0d7424 */ /* 0x000fc600078e00ff */
[----:B------:R-:W-:Y:S02]  /*ccc0*/  LOP3.LUT R0, R0, 0x3f800000, RZ, 0xfc, !PT ;  /* 0x3f80000000007812 */ /* 0x000fe400078efcff */
[----:B------:R-:W-:Y:S02]  /*ccd0*/  SHF.L.U32 R13, R13, R32, RZ ;  /* 0x000000200d0d7219 */ /* 0x000fe400000006ff */
[----:B------:R-:W1:Y:S02]  /*cce0*/  MUFU.RCP R9, R0 ;  /* 0x0000000000097308 */ /* 0x000e640000001000 */
[----:B-1----:R-:W-:-:S04]  /*ccf0*/  FFMA R8, R0, R9, -1 ;  /* 0xbf80000000087423 */ /* 0x002fc80000000009 */
[----:B------:R-:W-:-:S04]  /*cd00*/  FADD.FTZ R8, -R8, -RZ ;  /* 0x800000ff08087221 */ /* 0x000fc80000010100 */
[CCC-:B------:R-:W-:Y:S01]  /*cd10*/  FFMA.RM R12, R9.reuse, R8.reuse, R9.reuse ;  /* 0x00000008090c7223 */ /* 0x1c0fe20000004009 */
[----:B------:R-:W-:-:S04]  /*cd20*/  FFMA.RP R9, R9, R8, R9 ;  /* 0x0000000809097223 */ /* 0x000fc80000008009 */
[C---:B------:R-:W-:Y:S02]  /*cd30*/  LOP3.LUT R8, R12.reuse, 0x7fffff, RZ, 0xc0, !PT ;  /* 0x007fffff0c087812 */ /* 0x040fe400078ec0ff */
[----:B------:R-:W-:Y:S02]  /*cd40*/  FSETP.NEU.FTZ.AND P0, PT, R12, R9, PT ;  /* 0x000000090c00720b */ /* 0x000fe40003f1d000 */
[----:B------:R-:W-:Y:S02]  /*cd50*/  LOP3.LUT R8, R8, 0x800000, RZ, 0xfc, !PT ;  /* 0x0080000008087812 */ /* 0x000fe400078efcff */
[----:B------:R-:W-:Y:S02]  /*cd60*/  SEL R9, RZ, 0xffffffff, !P0 ;  /* 0xffffffffff097807 */ /* 0x000fe40004000000 */
[----:B------:R-:W-:-:S03]  /*cd70*/  LOP3.LUT R13, R13, R8, RZ, 0xc0, !PT ;  /* 0x000000080d0d7212 */ /* 0x000fc600078ec0ff */
[----:B------:R-:W-:Y:S01]  /*cd80*/  IMAD.MOV R9, RZ, RZ, -R9 ;  /* 0x000000ffff097224 */ /* 0x000fe200078e0a09 */
[----:B------:R-:W-:-:S04]  /*cd90*/  SHF.R.U32.HI R13, RZ, R32, R13 ;  /* 0x00000020ff0d7219 */ /* 0x000fc8000001160d */
[--C-:B------:R-:W-:Y:S01]  /*cda0*/  LOP3.LUT P1, RZ, R9, R32, R8.reuse, 0xf8, !PT ;  /* 0x0000002009ff7212 */ /* 0x100fe2000782f808 */
[----:B------:R-:W-:Y:S01]  /*cdb0*/  VIADD R9, R21, 0xffffff04 ;  /* 0xffffff0415097836 */ /* 0x000fe20000000000 */
[C---:B------:R-:W-:Y:S02]  /*cdc0*/  LOP3.LUT P0, RZ, R13.reuse, 0x1, RZ, 0xc0, !PT ;  /* 0x000000010dff7812 */ /* 0x040fe4000780c0ff */
[----:B------:R-:W-:Y:S02]  /*cdd0*/  LOP3.LUT P2, RZ, R13, 0x2, RZ, 0xc0, !PT ;  /* 0x000000020dff7812 */ /* 0x000fe4000784c0ff */
[----:B------:R-:W-:Y:S02]  /*cde0*/  SHF.R.U32.HI R8, RZ, R9, R8 ;  /* 0x00000009ff087219 */ /* 0x000fe40000011608 */
[----:B------:R-:W-:Y:S02]  /*cdf0*/  PLOP3.LUT P0, PT, P0, P1, P2, 0xe0, 0x0 ;  /* 0x000000000000781c */ /* 0x000fe40000703c20 */
[----:B------:R-:W-:-:S02]  /*ce00*/  LOP3.LUT P1, RZ, R3, 0x7fffff, RZ, 0xc0, !PT ;  /* 0x007fffff03ff7812 */ /* 0x000fc4000782c0ff */
[----:B------:R-:W-:-:S04]  /*ce10*/  SEL R0, RZ, 0x1, !P0 ;  /* 0x00000001ff007807 */ /* 0x000fc80004000000 */
[----:B------:R-:W-:-:S04]  /*ce20*/  IADD3 R0, -R0, RZ, RZ ;  /* 0x000000ff00007210 */ /* 0x000fc80007ffe1ff */
[----:B------:R-:W-:-:S13]  /*ce30*/  ISETP.GE.AND P0, PT, R0, RZ, PT ;  /* 0x000000ff0000720c */ /* 0x000fda0003f06270 */
[----:B------:R-:W-:-:S04]  /*ce40*/  @!P0 VIADD R8, R8, 0x1 ;  /* 0x0000000108088836 */ /* 0x000fc80000000000 */
[----:B------:R-:W-:-:S05]  /*ce50*/  @!P1 IMAD.SHL.U32 R8, R8, 0x2, RZ ;  /* 0x0000000208089824 */ /* 0x000fca00078e00ff */
[----:B------:R-:W-:Y:S01]  /*ce60*/  LOP3.LUT R8, R8, 0x80000000, R3, 0xf8, !PT ;  /* 0x8000000008087812 */ /* 0x000fe200078ef803 */
[----:B------:R-:W-:Y:S06]  /*ce70*/  BRA `(.L_x_141) ;  /* 0x0000000000047947 */ /* 0x000fec0003800000 */
.L_x_142:
[----:B------:R1:W2:Y:S02]  /*ce80*/  MUFU.RCP R8, R3 ;  /* 0x0000000300087308 */ /* 0x0002a40000001000 */
.L_x_141:
[----:B------:R-:W-:Y:S05]  /*ce90*/  BSYNC B2 ;  /* 0x0000000000027941 */ /* 0x000fea0003800000 */
.L_x_139:
[----:B--2---:R-:W-:Y:S01]  /*cea0*/  MOV R0, R8 ;  /* 0x0000000800007202 */ /* 0x004fe20000000f00 */
[----:B------:R-:W-:Y:S02]  /*ceb0*/  IMAD.MOV.U32 R8, RZ, RZ, R14 ;  /* 0x000000ffff087224 */ /* 0x000fe400078e000e */
[----:B------:R-:W-:-:S04]  /*cec0*/  IMAD.MOV.U32 R9, RZ, RZ, 0x0 ;  /* 0x00000000ff097424 */ /* 0x000fc800078e00ff */
[----:B-1----:R-:W-:Y:S05]  /*ced0*/  RET.REL.NODEC R8 `(_ZN7cutlass13device_kernelINS_4fmha6kernel28FmhaKernelTmaWarpSpecializedINS1_10collective30FmhaMainloopTmaWarpSpecializedINS_6half_tEffN4cute5tupleIJNS7_1CILi128EEESA_NS9_ILi32EEEEEENS8_IJiNS9_ILi1EEENS8_IJiiEEEEEESF_SF_NS4_12CausalFusionEJNS2_6OptionILNS2_3TagE0ENS9_ILb1EEEEENSH_ILSI_2ESJ_EEEEENS4_15FmhaFwdEpilogueIS6_fNS8_IJNS9_ILi64EEESB_SA_EEEEENS2_23PersistentTileSchedulerEJSK_SL_EEEEEvNT_6ParamsE) ;  /* 0xffffff3008487950 */ /* 0x002fea0003c3ffff */
.L_x_143:
[----:B------:R-:W-:-:S00]  /*cee0*/  BRA `(.L_x_143) ;  /* 0xfffffffc00fc7947 */ /* 0x000fc0000383ffff */
[----:B------:R-:W-:-:S00]  /*cef0*/  NOP ;  /* 0x0000000000007918 */ /* 0x000fc00000000000 */
        /* <DEDUP_REMOVED lines=8> */
.L_x_144:


//--------------------- .nv.global.init           --------------------------
	.section	.nv.global.init,"aw",@progbits
.nv.global.init:
	.type		$str$24,@object
	.size		$str$24,($str$25 - $str$24)
$str$24:
        /*0000*/ 	.byte	0x28, 0x61, 0x64, 0x64, 0x72, 0x65, 0x73, 0x73, 0x20, 0x26, 0x20, 0x6d, 0x61, 0x73, 0x6b, 0x29
        /*0010*/ 	.byte	0x20, 0x3d, 0x3d, 0x20, 0x30, 0x00
	.type		$str$25,@object
	.size		$str$25,(__unnamed_1 - $str$25)
$str$25:
        /*0016*/ 	.byte	0x2f, 0x74, 0x6d, 0x70, 0x2f, 0x63, 0x75, 0x74, 0x6c, 0x61, 0x73, 0x73, 0x5f, 0x73, 0x77, 0x65
        /*0026*/ 	.byte	0x65, 0x70, 0x5f, 0x73, 0x72, 0x63, 0x2f, 0x69, 0x6e, 0x63, 0x6c, 0x75, 0x64, 0x65, 0x2f, 0x63
        /*0036*/ 	.byte	0x75, 0x74, 0x65, 0x2f, 0x70, 0x6f, 0x69, 0x6e, 0x74, 0x65, 0x72, 0x5f, 0x66, 0x6c, 0x61, 0x67
        /*0046*/ 	.byte	0x67, 0x65, 0x64, 0x2e, 0x68, 0x70, 0x70, 0x00
	.type		__unnamed_1,@object
	.size		__unnamed_1,(.L_0 - __unnamed_1)
__unnamed_1:
        /*004e*/ 	.byte	0x61, 0x75, 0x74, 0x6f, 0x20, 0x63, 0x75, 0x74, 0x65, 0x3a, 0x3a, 0x61, 0x73, 0x5f, 0x70, 0x6f
        /* <DEDUP_REMOVED lines=27> */
        /*020e*/ 	.byte	0x3e, 0x3e, 0x5d, 0x00
.L_0:


//--------------------- .nv.shared._ZN7cutlass13device_kernelINS_4fmha6kernel28FmhaKernelTmaWarpSpecializedINS1_10collective30FmhaMainloopTmaWarpSpecializedINS_6half_tEffN4cute5tupleIJNS7_1CILi128EEESA_NS9_ILi32EEEEEENS8_IJiNS9_ILi1EEENS8_IJiiEEEEEESF_SF_NS4_12CausalFusionEJNS2_6OptionILNS2_3TagE0ENS9_ILb1EEEEENSH_ILSI_2ESJ_EEEEENS4_15FmhaFwdEpilogueIS6_fNS8_IJNS9_ILi64EEESB_SA_EEEEENS2_23PersistentTileSchedulerEJSK_SL_EEEEEvNT_6ParamsE --------------------------
	.section	.nv.shared._ZN7cutlass13device_kernelINS_4fmha6kernel28FmhaKernelTmaWarpSpecializedINS1_10collective30FmhaMainloopTmaWarpSpecializedINS_6half_tEffN4cute5tupleIJNS7_1CILi128EEESA_NS9_ILi32EEEEEENS8_IJiNS9_ILi1EEENS8_IJiiEEEEEESF_SF_NS4_12CausalFusionEJNS2_6OptionILNS2_3TagE0ENS9_ILb1EEEEENSH_ILSI_2ESJ_EEEEENS4_15FmhaFwdEpilogueIS6_fNS8_IJNS9_ILi64EEESB_SA_EEEEENS2_23PersistentTileSchedulerEJSK_SL_EEEEEvNT_6ParamsE,"aw",@nobits
	.sectionflags	@""
	.align	16
	.zero		1024


//--------------------- .nv.shared.reserved.0     --------------------------
	.section	.nv.shared.reserved.0,"aw",@nobits
	.weak		__nv_reservedSMEM_offset_0_alias
	.size		__nv_reservedSMEM_offset_0_alias, 0, 0
	.other		__nv_reservedSMEM_offset_0_alias,@"STO_CUDA_RESERVED_SHARED STV_DEFAULT"
__nv_reservedSMEM_offset_0_alias:
	.zero		0


//--------------------- .nv.global                --------------------------
	.section	.nv.global,"aw",@nobits
.nv.global:
	.type		_ZN39_INTERNAL_f59fee8b_4_k_cu_ce7ee394_32524cute1_E,@object
	.size		_ZN39_INTERNAL_f59fee8b_4_k_cu_ce7ee394_32524cute1_E,(_ZN39_INTERNAL_f59fee8b_4_k_cu_ce7ee394_32524cuda3std3__45__cpo6cbeginE - _ZN39_INTERNAL_f59fee8b_4_k_cu_ce7ee394_32524cute1_E)
_ZN39_INTERNAL_f59fee8b_4_k_cu_ce7ee394_32524cute1_E:
	.zero		1
	.type		_ZN39_INTERNAL_f59fee8b_4_k_cu_ce7ee394_32524cuda3std3__45__cpo6cbeginE,@object
	.size		_ZN39_INTERNAL_f59fee8b_4_k_cu_ce7ee394_32524cuda3std3__45__cpo6cbeginE,(_ZN39_INTERNAL_f59fee8b_4_k_cu_ce7ee394_32524cuda3std3__48in_placeE - _ZN39_INTERNAL_f59fee8b_4_k_cu_ce7ee394_32524cuda3std3__45__cpo6cbeginE)
_ZN39_INTERNAL_f59fee8b_4_k_cu_ce7ee394_32524cuda3std3__45__cpo6cbeginE:
	.zero		1
	.type		_ZN39_INTERNAL_f59fee8b_4_k_cu_ce7ee394_32524cuda3std3__48in_placeE,@object
	.size		_ZN39_INTERNAL_f59fee8b_4_k_cu_ce7ee394_32524cuda3std3__48in_placeE,(_ZN39_INTERNAL_f59fee8b_4_k_cu_ce7ee394_32524cuda3std6ranges3__45__cpo9iter_moveE - _ZN39_INTERNAL_f59fee8b_4_k_cu_ce7ee394_32524cuda3std3__48in_placeE)
_ZN39_INTERNAL_f59fee8b_4_k_cu_ce7ee394_32524cuda3std3__48in_placeE:
	.zero		1
	.type		_ZN39_INTERNAL_f59fee8b_4_k_cu_ce7ee394_32524cuda3std6ranges3__45__cpo9iter_moveE,@object
	.size		_ZN39_INTERNAL_f59fee8b_4_k_cu_ce7ee394_32524cuda3std6ranges3__45__cpo9iter_moveE,(_ZN39_INTERNAL_f59fee8b_4_k_cu_ce7ee394_32524cuda3std3__45__cpo5beginE - _ZN39_INTERNAL_f59fee8b_4_k_cu_ce7ee394_32524cuda3std6ranges3__45__cpo9iter_moveE)
_ZN39_INTERNAL_f59fee8b_4_k_cu_ce7ee394_32524cuda3std6ranges3__45__cpo9iter_moveE:
	.zero		1
	.type		_ZN39_INTERNAL_f59fee8b_4_k_cu_ce7ee394_32524cuda3std3__45__cpo5beginE,@object
	.size		_ZN39_INTERNAL_f59fee8b_4_k_cu_ce7ee394_32524cuda3std3__45__cpo5beginE,(_ZN39_INTERNAL_f59fee8b_4_k_cu_ce7ee394_32524cuda3std3__441_GLOBAL__N__f59fee8b_4_k_cu_ce7ee394_32526ignoreE - _ZN39_INTERNAL_f59fee8b_4_k_cu_ce7ee394_32524cuda3std3__45__cpo5beginE)
_ZN39_INTERNAL_f59fee8b_4_k_cu_ce7ee394_32524cuda3std3__45__cpo5beginE:
	.zero		1
	.type		_ZN39_INTERNAL_f59fee8b_4_k_cu_ce7ee394_32524cuda3std3__441_GLOBAL__N__f59fee8b_4_k_cu_ce7ee394_32526ignoreE,@object
	.size		_ZN39_INTERNAL_f59fee8b_4_k_cu_ce7ee394_32524cuda3std3__441_GLOBAL__N__f59fee8b_4_k_cu_ce7ee394_32526ignoreE,(_ZN39_INTERNAL_f59fee8b_4_k_cu_ce7ee394_32524cute7productE - _ZN39_INTERNAL_f59fee8b_4_k_cu_ce7ee394_32524cuda3std3__441_GLOBAL__N__f59fee8b_4_k_cu_ce7ee394_32526ignoreE)
_ZN39_INTERNAL_f59fee8b_4_k_cu_ce7ee394_32524cuda3std3__441_GLOBAL__N__f59fee8b_4_k_cu_ce7ee394_32526ignoreE:
	.zero		1
	.type		_ZN39_INTERNAL_f59fee8b_4_k_cu_ce7ee394_32524cute7productE,@object
	.size		_ZN39_INTERNAL_f59fee8b_4_k_cu_ce7ee394_32524cute7productE,(_ZN39_INTERNAL_f59fee8b_4_k_cu_ce7ee394_32524cuda3std3__45__cpo3endE - _ZN39_INTERNAL_f59fee8b_4_k_cu_ce7ee394_32524cute7productE)
_ZN39_INTERNAL_f59fee8b_4_k_cu_ce7ee394_32524cute7productE:
	.zero		1
	.type		_ZN39_INTERNAL_f59fee8b_4_k_cu_ce7ee394_32524cuda3std3__45__cpo3endE,@object
	.size		_ZN39_INTERNAL_f59fee8b_4_k_cu_ce7ee394_32524cuda3std3__45__cpo3endE,(_ZN39_INTERNAL_f59fee8b_4_k_cu_ce7ee394_32524cuda3std3__419piecewise_constructE - _ZN39_INTERNAL_f59fee8b_4_k_cu_ce7ee394_32524cuda3std3__45__cpo3endE)
_ZN39_INTERNAL_f59fee8b_4_k_cu_ce7ee394_32524cuda3std3__45__cpo3endE:
	.zero		1
	.type		_ZN39_INTERNAL_f59fee8b_4_k_cu_ce7ee394_32524cuda3std3__419piecewise_constructE,@object
	.size		_ZN39_INTERNAL_f59fee8b_4_k_cu_ce7ee394_32524cuda3std3__419piecewise_constructE,(_ZN39_INTERNAL_f59fee8b_4_k_cu_ce7ee394_32524cuda3std3__45__cpo4cendE - _ZN39_INTERNAL_f59fee8b_4_k_cu_ce7ee394_32524cuda3std3__419piecewise_constructE)
_ZN39_INTERNAL_f59fee8b_4_k_cu_ce7ee394_32524cuda3std3__419piecewise_constructE:
	.zero		1
	.type		_ZN39_INTERNAL_f59fee8b_4_k_cu_ce7ee394_32524cuda3std3__45__cpo4cendE,@object
	.size		_ZN39_INTERNAL_f59fee8b_4_k_cu_ce7ee394_32524cuda3std3__45__cpo4cendE,(_ZN39_INTERNAL_f59fee8b_4_k_cu_ce7ee394_32524cuda3std6ranges3__45__cpo4swapE - _ZN39_INTERNAL_f59fee8b_4_k_cu_ce7ee394_32524cuda3std3__45__cpo4cendE)
_ZN39_INTERNAL_f59fee8b_4_k_cu_ce7ee394_32524cuda3std3__45__cpo4cendE:
	.zero		1
	.type		_ZN39_INTERNAL_f59fee8b_4_k_cu_ce7ee394_32524cuda3std6ranges3__45__cpo4swapE,@object
	.size		_ZN39_INTERNAL_f59fee8b_4_k_cu_ce7ee394_32524cuda3std6ranges3__45__cpo4swapE,(.L_8 - _ZN39_INTERNAL_f59fee8b_4_k_cu_ce7ee394_32524cuda3std6ranges3__45__cpo4swapE)
_ZN39_INTERNAL_f59fee8b_4_k_cu_ce7ee394_32524cuda3std6ranges3__45__cpo4swapE:
	.zero		1
.L_8:


//--------------------- .nv.constant0._ZN7cutlass13device_kernelINS_4fmha6kernel28FmhaKernelTmaWarpSpecializedINS1_10collective30FmhaMainloopTmaWarpSpecializedINS_6half_tEffN4cute5tupleIJNS7_1CILi128EEESA_NS9_ILi32EEEEEENS8_IJiNS9_ILi1EEENS8_IJiiEEEEEESF_SF_NS4_12CausalFusionEJNS2_6OptionILNS2_3TagE0ENS9_ILb1EEEEENSH_ILSI_2ESJ_EEEEENS4_15FmhaFwdEpilogueIS6_fNS8_IJNS9_ILi64EEESB_SA_EEEEENS2_23PersistentTileSchedulerEJSK_SL_EEEEEvNT_6ParamsE --------------------------
	.section	.nv.constant0._ZN7cutlass13device_kernelINS_4fmha6kernel28FmhaKernelTmaWarpSpecializedINS1_10collective30FmhaMainloopTmaWarpSpecializedINS_6half_tEffN4cute5tupleIJNS7_1CILi128EEESA_NS9_ILi32EEEEEENS8_IJiNS9_ILi1EEENS8_IJiiEEEEEESF_SF_NS4_12CausalFusionEJNS2_6OptionILNS2_3TagE0ENS9_ILb1EEEEENSH_ILSI_2ESJ_EEEEENS4_15FmhaFwdEpilogueIS6_fNS8_IJNS9_ILi64EEESB_SA_EEEEENS2_23PersistentTileSchedulerEJSK_SL_EEEEEvNT_6ParamsE,"a",@progbits
	.sectionflags	@""
	.align	4
.nv.constant0._ZN7cutlass13device_kernelINS_4fmha6kernel28FmhaKernelTmaWarpSpecializedINS1_10collective30FmhaMainloopTmaWarpSpecializedINS_6half_tEffN4cute5tupleIJNS7_1CILi128EEESA_NS9_ILi32EEEEEENS8_IJiNS9_ILi1EEENS8_IJiiEEEEEESF_SF_NS4_12CausalFusionEJNS2_6OptionILNS2_3TagE0ENS9_ILb1EEEEENSH_ILSI_2ESJ_EEEEENS4_15FmhaFwdEpilogueIS6_fNS8_IJNS9_ILi64EEESB_SA_EEEEENS2_23PersistentTileSchedulerEJSK_SL_EEEEEvNT_6ParamsE:
	.zero		2688


//--------------------- SYMBOLS --------------------------

	.type		.nv.reservedSmem.offset0,@object
	.size		.nv.reservedSmem.offset0,0x4
	.type		__assertfail,@function
